//
// Generated by NVIDIA NVVM Compiler
//
// Compiler Build ID: CL-36424714
// Cuda compilation tools, release 13.0, V13.0.88
// Based on NVVM 20.0.0
//

.version 9.0
.target sm_100
.address_size 64

	// .globl	_Z22calculateWeightsKernelP11BipartitionS0_PiPdii

.visible .entry _Z22calculateWeightsKernelP11BipartitionS0_PiPdii(
	.param .u64 .ptr .align 1 _Z22calculateWeightsKernelP11BipartitionS0_PiPdii_param_0,
	.param .u64 .ptr .align 1 _Z22calculateWeightsKernelP11BipartitionS0_PiPdii_param_1,
	.param .u64 .ptr .align 1 _Z22calculateWeightsKernelP11BipartitionS0_PiPdii_param_2,
	.param .u64 .ptr .align 1 _Z22calculateWeightsKernelP11BipartitionS0_PiPdii_param_3,
	.param .u32 _Z22calculateWeightsKernelP11BipartitionS0_PiPdii_param_4,
	.param .u32 _Z22calculateWeightsKernelP11BipartitionS0_PiPdii_param_5
)
{
	.reg .pred 	%p<46>;
	.reg .b32 	%r<410>;
	.reg .b64 	%rd<450>;
	.reg .b64 	%fd<20>;

	ld.param.u64 	%rd22, [_Z22calculateWeightsKernelP11BipartitionS0_PiPdii_param_0];
	ld.param.u64 	%rd23, [_Z22calculateWeightsKernelP11BipartitionS0_PiPdii_param_1];
	ld.param.u64 	%rd24, [_Z22calculateWeightsKernelP11BipartitionS0_PiPdii_param_2];
	ld.param.u64 	%rd25, [_Z22calculateWeightsKernelP11BipartitionS0_PiPdii_param_3];
	ld.param.u32 	%r99, [_Z22calculateWeightsKernelP11BipartitionS0_PiPdii_param_4];
	ld.param.u32 	%r98, [_Z22calculateWeightsKernelP11BipartitionS0_PiPdii_param_5];
	mov.u32 	%r100, %ctaid.x;
	mov.u32 	%r101, %ntid.x;
	mov.u32 	%r102, %tid.x;
	mad.lo.s32 	%r1, %r100, %r101, %r102;
	setp.ge.s32 	%p1, %r1, %r99;
	@%p1 bra 	$L__BB0_65;
	cvta.to.global.u64 	%rd26, %rd22;
	mul.wide.s32 	%rd27, %r1, 24;
	add.s64 	%rd1, %rd26, %rd27;
	ld.global.u64 	%rd28, [%rd1];
	cvta.to.global.u64 	%rd2, %rd28;
	ld.global.u64 	%rd29, [%rd1+8];
	cvta.to.global.u64 	%rd3, %rd29;
	setp.lt.s32 	%p2, %r98, 1;
	mov.f64 	%fd19, 0d0000000000000000;
	@%p2 bra 	$L__BB0_64;
	ld.global.u32 	%r2, [%rd1+16];
	and.b32  	%r3, %r2, 15;
	add.s32 	%r4, %r3, -1;
	and.b32  	%r5, %r2, 7;
	add.s32 	%r6, %r5, -1;
	and.b32  	%r7, %r2, 2147483632;
	and.b32  	%r8, %r2, 3;
	cvta.to.global.u64 	%rd4, %rd23;
	cvta.to.global.u64 	%rd5, %rd24;
	mov.f64 	%fd19, 0d0000000000000000;
	mov.b32 	%r361, 0;
$L__BB0_3:
	setp.lt.s32 	%p3, %r2, 1;
	mul.wide.u32 	%rd30, %r361, 24;
	add.s64 	%rd31, %rd4, %rd30;
	ld.global.u64 	%rd32, [%rd31];
	cvta.to.global.u64 	%rd6, %rd32;
	ld.global.u64 	%rd33, [%rd31+8];
	cvta.to.global.u64 	%rd7, %rd33;
	mov.b32 	%r371, 0;
	@%p3 bra 	$L__BB0_17;
	setp.lt.u32 	%p4, %r2, 16;
	mov.b32 	%r366, 0;
	mov.u32 	%r371, %r366;
	@%p4 bra 	$L__BB0_7;
	and.b32  	%r108, %r2, 2147483632;
	neg.s32 	%r372, %r108;
	add.s64 	%rd449, %rd2, 64;
	add.s64 	%rd448, %rd6, 64;
	mov.b32 	%r371, 0;
$L__BB0_6:
	.pragma "nounroll";
	ld.global.u64 	%rd34, [%rd449+-64];
	ld.global.u64 	%rd35, [%rd448+-64];
	and.b64  	%rd36, %rd35, %rd34;
	popc.b64 	%r109, %rd36;
	add.s32 	%r110, %r371, %r109;
	ld.global.u64 	%rd37, [%rd449+-56];
	ld.global.u64 	%rd38, [%rd448+-56];
	and.b64  	%rd39, %rd38, %rd37;
	popc.b64 	%r111, %rd39;
	add.s32 	%r112, %r110, %r111;
	ld.global.u64 	%rd40, [%rd449+-48];
	ld.global.u64 	%rd41, [%rd448+-48];
	and.b64  	%rd42, %rd41, %rd40;
	popc.b64 	%r113, %rd42;
	add.s32 	%r114, %r112, %r113;
	ld.global.u64 	%rd43, [%rd449+-40];
	ld.global.u64 	%rd44, [%rd448+-40];
	and.b64  	%rd45, %rd44, %rd43;
	popc.b64 	%r115, %rd45;
	add.s32 	%r116, %r114, %r115;
	ld.global.u64 	%rd46, [%rd449+-32];
	ld.global.u64 	%rd47, [%rd448+-32];
	and.b64  	%rd48, %rd47, %rd46;
	popc.b64 	%r117, %rd48;
	add.s32 	%r118, %r116, %r117;
	ld.global.u64 	%rd49, [%rd449+-24];
	ld.global.u64 	%rd50, [%rd448+-24];
	and.b64  	%rd51, %rd50, %rd49;
	popc.b64 	%r119, %rd51;
	add.s32 	%r120, %r118, %r119;
	ld.global.u64 	%rd52, [%rd449+-16];
	ld.global.u64 	%rd53, [%rd448+-16];
	and.b64  	%rd54, %rd53, %rd52;
	popc.b64 	%r121, %rd54;
	add.s32 	%r122, %r120, %r121;
	ld.global.u64 	%rd55, [%rd449+-8];
	ld.global.u64 	%rd56, [%rd448+-8];
	and.b64  	%rd57, %rd56, %rd55;
	popc.b64 	%r123, %rd57;
	add.s32 	%r124, %r122, %r123;
	ld.global.u64 	%rd58, [%rd449];
	ld.global.u64 	%rd59, [%rd448];
	and.b64  	%rd60, %rd59, %rd58;
	popc.b64 	%r125, %rd60;
	add.s32 	%r126, %r124, %r125;
	ld.global.u64 	%rd61, [%rd449+8];
	ld.global.u64 	%rd62, [%rd448+8];
	and.b64  	%rd63, %rd62, %rd61;
	popc.b64 	%r127, %rd63;
	add.s32 	%r128, %r126, %r127;
	ld.global.u64 	%rd64, [%rd449+16];
	ld.global.u64 	%rd65, [%rd448+16];
	and.b64  	%rd66, %rd65, %rd64;
	popc.b64 	%r129, %rd66;
	add.s32 	%r130, %r128, %r129;
	ld.global.u64 	%rd67, [%rd449+24];
	ld.global.u64 	%rd68, [%rd448+24];
	and.b64  	%rd69, %rd68, %rd67;
	popc.b64 	%r131, %rd69;
	add.s32 	%r132, %r130, %r131;
	ld.global.u64 	%rd70, [%rd449+32];
	ld.global.u64 	%rd71, [%rd448+32];
	and.b64  	%rd72, %rd71, %rd70;
	popc.b64 	%r133, %rd72;
	add.s32 	%r134, %r132, %r133;
	ld.global.u64 	%rd73, [%rd449+40];
	ld.global.u64 	%rd74, [%rd448+40];
	and.b64  	%rd75, %rd74, %rd73;
	popc.b64 	%r135, %rd75;
	add.s32 	%r136, %r134, %r135;
	ld.global.u64 	%rd76, [%rd449+48];
	ld.global.u64 	%rd77, [%rd448+48];
	and.b64  	%rd78, %rd77, %rd76;
	popc.b64 	%r137, %rd78;
	add.s32 	%r138, %r136, %r137;
	ld.global.u64 	%rd79, [%rd449+56];
	ld.global.u64 	%rd80, [%rd448+56];
	and.b64  	%rd81, %rd80, %rd79;
	popc.b64 	%r139, %rd81;
	add.s32 	%r371, %r138, %r139;
	add.s32 	%r372, %r372, 16;
	add.s64 	%rd449, %rd449, 128;
	add.s64 	%rd448, %rd448, 128;
	setp.eq.s32 	%p5, %r372, 0;
	mov.u32 	%r366, %r7;
	@%p5 bra 	$L__BB0_7;
	bra.uni 	$L__BB0_6;
$L__BB0_7:
	setp.eq.s32 	%p6, %r3, 0;
	@%p6 bra 	$L__BB0_17;
	setp.lt.u32 	%p7, %r4, 7;
	@%p7 bra 	$L__BB0_10;
	mul.wide.u32 	%rd82, %r366, 8;
	add.s64 	%rd83, %rd2, %rd82;
	ld.global.u64 	%rd84, [%rd83];
	add.s64 	%rd85, %rd6, %rd82;
	ld.global.u64 	%rd86, [%rd85];
	and.b64  	%rd87, %rd86, %rd84;
	popc.b64 	%r141, %rd87;
	add.s32 	%r142, %r371, %r141;
	ld.global.u64 	%rd88, [%rd83+8];
	ld.global.u64 	%rd89, [%rd85+8];
	and.b64  	%rd90, %rd89, %rd88;
	popc.b64 	%r143, %rd90;
	add.s32 	%r144, %r142, %r143;
	ld.global.u64 	%rd91, [%rd83+16];
	ld.global.u64 	%rd92, [%rd85+16];
	and.b64  	%rd93, %rd92, %rd91;
	popc.b64 	%r145, %rd93;
	add.s32 	%r146, %r144, %r145;
	ld.global.u64 	%rd94, [%rd83+24];
	ld.global.u64 	%rd95, [%rd85+24];
	and.b64  	%rd96, %rd95, %rd94;
	popc.b64 	%r147, %rd96;
	add.s32 	%r148, %r146, %r147;
	ld.global.u64 	%rd97, [%rd83+32];
	ld.global.u64 	%rd98, [%rd85+32];
	and.b64  	%rd99, %rd98, %rd97;
	popc.b64 	%r149, %rd99;
	add.s32 	%r150, %r148, %r149;
	ld.global.u64 	%rd100, [%rd83+40];
	ld.global.u64 	%rd101, [%rd85+40];
	and.b64  	%rd102, %rd101, %rd100;
	popc.b64 	%r151, %rd102;
	add.s32 	%r152, %r150, %r151;
	ld.global.u64 	%rd103, [%rd83+48];
	ld.global.u64 	%rd104, [%rd85+48];
	and.b64  	%rd105, %rd104, %rd103;
	popc.b64 	%r153, %rd105;
	add.s32 	%r154, %r152, %r153;
	ld.global.u64 	%rd106, [%rd83+56];
	ld.global.u64 	%rd107, [%rd85+56];
	and.b64  	%rd108, %rd107, %rd106;
	popc.b64 	%r155, %rd108;
	add.s32 	%r371, %r154, %r155;
	add.s32 	%r366, %r366, 8;
$L__BB0_10:
	setp.eq.s32 	%p8, %r5, 0;
	@%p8 bra 	$L__BB0_17;
	setp.lt.u32 	%p9, %r6, 3;
	@%p9 bra 	$L__BB0_13;
	mul.wide.u32 	%rd109, %r366, 8;
	add.s64 	%rd110, %rd2, %rd109;
	ld.global.u64 	%rd111, [%rd110];
	add.s64 	%rd112, %rd6, %rd109;
	ld.global.u64 	%rd113, [%rd112];
	and.b64  	%rd114, %rd113, %rd111;
	popc.b64 	%r157, %rd114;
	add.s32 	%r158, %r371, %r157;
	ld.global.u64 	%rd115, [%rd110+8];
	ld.global.u64 	%rd116, [%rd112+8];
	and.b64  	%rd117, %rd116, %rd115;
	popc.b64 	%r159, %rd117;
	add.s32 	%r160, %r158, %r159;
	ld.global.u64 	%rd118, [%rd110+16];
	ld.global.u64 	%rd119, [%rd112+16];
	and.b64  	%rd120, %rd119, %rd118;
	popc.b64 	%r161, %rd120;
	add.s32 	%r162, %r160, %r161;
	ld.global.u64 	%rd121, [%rd110+24];
	ld.global.u64 	%rd122, [%rd112+24];
	and.b64  	%rd123, %rd122, %rd121;
	popc.b64 	%r163, %rd123;
	add.s32 	%r371, %r162, %r163;
	add.s32 	%r366, %r366, 4;
$L__BB0_13:
	setp.eq.s32 	%p10, %r8, 0;
	@%p10 bra 	$L__BB0_17;
	setp.eq.s32 	%p11, %r8, 1;
	mul.wide.u32 	%rd124, %r366, 8;
	add.s64 	%rd10, %rd2, %rd124;
	ld.global.u64 	%rd125, [%rd10];
	add.s64 	%rd11, %rd6, %rd124;
	ld.global.u64 	%rd126, [%rd11];
	and.b64  	%rd127, %rd126, %rd125;
	popc.b64 	%r164, %rd127;
	add.s32 	%r371, %r371, %r164;
	@%p11 bra 	$L__BB0_17;
	setp.eq.s32 	%p12, %r8, 2;
	ld.global.u64 	%rd128, [%rd10+8];
	ld.global.u64 	%rd129, [%rd11+8];
	and.b64  	%rd130, %rd129, %rd128;
	popc.b64 	%r165, %rd130;
	add.s32 	%r371, %r371, %r165;
	@%p12 bra 	$L__BB0_17;
	ld.global.u64 	%rd131, [%rd10+16];
	ld.global.u64 	%rd132, [%rd11+16];
	and.b64  	%rd133, %rd132, %rd131;
	popc.b64 	%r166, %rd133;
	add.s32 	%r371, %r371, %r166;
$L__BB0_17:
	mov.b32 	%r385, 0;
	@%p3 bra 	$L__BB0_31;
	setp.lt.u32 	%p14, %r2, 16;
	mov.b32 	%r380, 0;
	mov.u32 	%r385, %r380;
	@%p14 bra 	$L__BB0_21;
	mov.b32 	%r374, 0;
	mov.u32 	%r385, %r374;
$L__BB0_20:
	.pragma "nounroll";
	mul.wide.u32 	%rd134, %r374, 8;
	add.s64 	%rd135, %rd3, %rd134;
	ld.global.u64 	%rd136, [%rd135];
	add.s64 	%rd137, %rd7, %rd134;
	ld.global.u64 	%rd138, [%rd137];
	and.b64  	%rd139, %rd138, %rd136;
	popc.b64 	%r171, %rd139;
	add.s32 	%r172, %r385, %r171;
	ld.global.u64 	%rd140, [%rd135+8];
	ld.global.u64 	%rd141, [%rd137+8];
	and.b64  	%rd142, %rd141, %rd140;
	popc.b64 	%r173, %rd142;
	add.s32 	%r174, %r172, %r173;
	ld.global.u64 	%rd143, [%rd135+16];
	ld.global.u64 	%rd144, [%rd137+16];
	and.b64  	%rd145, %rd144, %rd143;
	popc.b64 	%r175, %rd145;
	add.s32 	%r176, %r174, %r175;
	ld.global.u64 	%rd146, [%rd135+24];
	ld.global.u64 	%rd147, [%rd137+24];
	and.b64  	%rd148, %rd147, %rd146;
	popc.b64 	%r177, %rd148;
	add.s32 	%r178, %r176, %r177;
	ld.global.u64 	%rd149, [%rd135+32];
	ld.global.u64 	%rd150, [%rd137+32];
	and.b64  	%rd151, %rd150, %rd149;
	popc.b64 	%r179, %rd151;
	add.s32 	%r180, %r178, %r179;
	ld.global.u64 	%rd152, [%rd135+40];
	ld.global.u64 	%rd153, [%rd137+40];
	and.b64  	%rd154, %rd153, %rd152;
	popc.b64 	%r181, %rd154;
	add.s32 	%r182, %r180, %r181;
	ld.global.u64 	%rd155, [%rd135+48];
	ld.global.u64 	%rd156, [%rd137+48];
	and.b64  	%rd157, %rd156, %rd155;
	popc.b64 	%r183, %rd157;
	add.s32 	%r184, %r182, %r183;
	ld.global.u64 	%rd158, [%rd135+56];
	ld.global.u64 	%rd159, [%rd137+56];
	and.b64  	%rd160, %rd159, %rd158;
	popc.b64 	%r185, %rd160;
	add.s32 	%r186, %r184, %r185;
	ld.global.u64 	%rd161, [%rd135+64];
	ld.global.u64 	%rd162, [%rd137+64];
	and.b64  	%rd163, %rd162, %rd161;
	popc.b64 	%r187, %rd163;
	add.s32 	%r188, %r186, %r187;
	ld.global.u64 	%rd164, [%rd135+72];
	ld.global.u64 	%rd165, [%rd137+72];
	and.b64  	%rd166, %rd165, %rd164;
	popc.b64 	%r189, %rd166;
	add.s32 	%r190, %r188, %r189;
	ld.global.u64 	%rd167, [%rd135+80];
	ld.global.u64 	%rd168, [%rd137+80];
	and.b64  	%rd169, %rd168, %rd167;
	popc.b64 	%r191, %rd169;
	add.s32 	%r192, %r190, %r191;
	ld.global.u64 	%rd170, [%rd135+88];
	ld.global.u64 	%rd171, [%rd137+88];
	and.b64  	%rd172, %rd171, %rd170;
	popc.b64 	%r193, %rd172;
	add.s32 	%r194, %r192, %r193;
	ld.global.u64 	%rd173, [%rd135+96];
	ld.global.u64 	%rd174, [%rd137+96];
	and.b64  	%rd175, %rd174, %rd173;
	popc.b64 	%r195, %rd175;
	add.s32 	%r196, %r194, %r195;
	ld.global.u64 	%rd176, [%rd135+104];
	ld.global.u64 	%rd177, [%rd137+104];
	and.b64  	%rd178, %rd177, %rd176;
	popc.b64 	%r197, %rd178;
	add.s32 	%r198, %r196, %r197;
	ld.global.u64 	%rd179, [%rd135+112];
	ld.global.u64 	%rd180, [%rd137+112];
	and.b64  	%rd181, %rd180, %rd179;
	popc.b64 	%r199, %rd181;
	add.s32 	%r200, %r198, %r199;
	ld.global.u64 	%rd182, [%rd135+120];
	ld.global.u64 	%rd183, [%rd137+120];
	and.b64  	%rd184, %rd183, %rd182;
	popc.b64 	%r201, %rd184;
	add.s32 	%r385, %r200, %r201;
	add.s32 	%r374, %r374, 16;
	setp.ne.s32 	%p15, %r374, %r7;
	mov.u32 	%r380, %r7;
	@%p15 bra 	$L__BB0_20;
$L__BB0_21:
	setp.eq.s32 	%p16, %r3, 0;
	@%p16 bra 	$L__BB0_31;
	setp.lt.u32 	%p17, %r4, 7;
	@%p17 bra 	$L__BB0_24;
	mul.wide.u32 	%rd185, %r380, 8;
	add.s64 	%rd186, %rd3, %rd185;
	ld.global.u64 	%rd187, [%rd186];
	add.s64 	%rd188, %rd7, %rd185;
	ld.global.u64 	%rd189, [%rd188];
	and.b64  	%rd190, %rd189, %rd187;
	popc.b64 	%r203, %rd190;
	add.s32 	%r204, %r385, %r203;
	ld.global.u64 	%rd191, [%rd186+8];
	ld.global.u64 	%rd192, [%rd188+8];
	and.b64  	%rd193, %rd192, %rd191;
	popc.b64 	%r205, %rd193;
	add.s32 	%r206, %r204, %r205;
	ld.global.u64 	%rd194, [%rd186+16];
	ld.global.u64 	%rd195, [%rd188+16];
	and.b64  	%rd196, %rd195, %rd194;
	popc.b64 	%r207, %rd196;
	add.s32 	%r208, %r206, %r207;
	ld.global.u64 	%rd197, [%rd186+24];
	ld.global.u64 	%rd198, [%rd188+24];
	and.b64  	%rd199, %rd198, %rd197;
	popc.b64 	%r209, %rd199;
	add.s32 	%r210, %r208, %r209;
	ld.global.u64 	%rd200, [%rd186+32];
	ld.global.u64 	%rd201, [%rd188+32];
	and.b64  	%rd202, %rd201, %rd200;
	popc.b64 	%r211, %rd202;
	add.s32 	%r212, %r210, %r211;
	ld.global.u64 	%rd203, [%rd186+40];
	ld.global.u64 	%rd204, [%rd188+40];
	and.b64  	%rd205, %rd204, %rd203;
	popc.b64 	%r213, %rd205;
	add.s32 	%r214, %r212, %r213;
	ld.global.u64 	%rd206, [%rd186+48];
	ld.global.u64 	%rd207, [%rd188+48];
	and.b64  	%rd208, %rd207, %rd206;
	popc.b64 	%r215, %rd208;
	add.s32 	%r216, %r214, %r215;
	ld.global.u64 	%rd209, [%rd186+56];
	ld.global.u64 	%rd210, [%rd188+56];
	and.b64  	%rd211, %rd210, %rd209;
	popc.b64 	%r217, %rd211;
	add.s32 	%r385, %r216, %r217;
	add.s32 	%r380, %r380, 8;
$L__BB0_24:
	setp.eq.s32 	%p18, %r5, 0;
	@%p18 bra 	$L__BB0_31;
	setp.lt.u32 	%p19, %r6, 3;
	@%p19 bra 	$L__BB0_27;
	mul.wide.u32 	%rd212, %r380, 8;
	add.s64 	%rd213, %rd3, %rd212;
	ld.global.u64 	%rd214, [%rd213];
	add.s64 	%rd215, %rd7, %rd212;
	ld.global.u64 	%rd216, [%rd215];
	and.b64  	%rd217, %rd216, %rd214;
	popc.b64 	%r219, %rd217;
	add.s32 	%r220, %r385, %r219;
	ld.global.u64 	%rd218, [%rd213+8];
	ld.global.u64 	%rd219, [%rd215+8];
	and.b64  	%rd220, %rd219, %rd218;
	popc.b64 	%r221, %rd220;
	add.s32 	%r222, %r220, %r221;
	ld.global.u64 	%rd221, [%rd213+16];
	ld.global.u64 	%rd222, [%rd215+16];
	and.b64  	%rd223, %rd222, %rd221;
	popc.b64 	%r223, %rd223;
	add.s32 	%r224, %r222, %r223;
	ld.global.u64 	%rd224, [%rd213+24];
	ld.global.u64 	%rd225, [%rd215+24];
	and.b64  	%rd226, %rd225, %rd224;
	popc.b64 	%r225, %rd226;
	add.s32 	%r385, %r224, %r225;
	add.s32 	%r380, %r380, 4;
$L__BB0_27:
	setp.eq.s32 	%p20, %r8, 0;
	@%p20 bra 	$L__BB0_31;
	setp.eq.s32 	%p21, %r8, 1;
	mul.wide.u32 	%rd227, %r380, 8;
	add.s64 	%rd16, %rd3, %rd227;
	ld.global.u64 	%rd228, [%rd16];
	add.s64 	%rd17, %rd7, %rd227;
	ld.global.u64 	%rd229, [%rd17];
	and.b64  	%rd230, %rd229, %rd228;
	popc.b64 	%r226, %rd230;
	add.s32 	%r385, %r385, %r226;
	@%p21 bra 	$L__BB0_31;
	setp.eq.s32 	%p22, %r8, 2;
	ld.global.u64 	%rd231, [%rd16+8];
	ld.global.u64 	%rd232, [%rd17+8];
	and.b64  	%rd233, %rd232, %rd231;
	popc.b64 	%r227, %rd233;
	add.s32 	%r385, %r385, %r227;
	@%p22 bra 	$L__BB0_31;
	ld.global.u64 	%rd234, [%rd16+16];
	ld.global.u64 	%rd235, [%rd17+16];
	and.b64  	%rd236, %rd235, %rd234;
	popc.b64 	%r228, %rd236;
	add.s32 	%r385, %r385, %r228;
$L__BB0_31:
	add.s32 	%r53, %r385, %r371;
	setp.lt.u32 	%p23, %r53, 2;
	mov.f64 	%fd17, 0d0000000000000000;
	@%p23 bra 	$L__BB0_33;
	mul.lo.s32 	%r229, %r385, %r371;
	add.s32 	%r230, %r53, -2;
	mul.lo.s32 	%r231, %r229, %r230;
	cvt.rn.f64.s32 	%fd11, %r231;
	mul.f64 	%fd17, %fd11, 0d3FE0000000000000;
$L__BB0_33:
	mov.b32 	%r395, 0;
	@%p3 bra 	$L__BB0_47;
	setp.lt.u32 	%p25, %r2, 16;
	mov.b32 	%r390, 0;
	mov.u32 	%r395, %r390;
	@%p25 bra 	$L__BB0_37;
	mov.b32 	%r396, 0;
	mov.u32 	%r395, %r396;
$L__BB0_36:
	.pragma "nounroll";
	mul.wide.u32 	%rd237, %r396, 8;
	add.s64 	%rd238, %rd2, %rd237;
	ld.global.u64 	%rd239, [%rd238];
	add.s64 	%rd240, %rd7, %rd237;
	ld.global.u64 	%rd241, [%rd240];
	and.b64  	%rd242, %rd241, %rd239;
	popc.b64 	%r236, %rd242;
	add.s32 	%r237, %r395, %r236;
	ld.global.u64 	%rd243, [%rd238+8];
	ld.global.u64 	%rd244, [%rd240+8];
	and.b64  	%rd245, %rd244, %rd243;
	popc.b64 	%r238, %rd245;
	add.s32 	%r239, %r237, %r238;
	ld.global.u64 	%rd246, [%rd238+16];
	ld.global.u64 	%rd247, [%rd240+16];
	and.b64  	%rd248, %rd247, %rd246;
	popc.b64 	%r240, %rd248;
	add.s32 	%r241, %r239, %r240;
	ld.global.u64 	%rd249, [%rd238+24];
	ld.global.u64 	%rd250, [%rd240+24];
	and.b64  	%rd251, %rd250, %rd249;
	popc.b64 	%r242, %rd251;
	add.s32 	%r243, %r241, %r242;
	ld.global.u64 	%rd252, [%rd238+32];
	ld.global.u64 	%rd253, [%rd240+32];
	and.b64  	%rd254, %rd253, %rd252;
	popc.b64 	%r244, %rd254;
	add.s32 	%r245, %r243, %r244;
	ld.global.u64 	%rd255, [%rd238+40];
	ld.global.u64 	%rd256, [%rd240+40];
	and.b64  	%rd257, %rd256, %rd255;
	popc.b64 	%r246, %rd257;
	add.s32 	%r247, %r245, %r246;
	ld.global.u64 	%rd258, [%rd238+48];
	ld.global.u64 	%rd259, [%rd240+48];
	and.b64  	%rd260, %rd259, %rd258;
	popc.b64 	%r248, %rd260;
	add.s32 	%r249, %r247, %r248;
	ld.global.u64 	%rd261, [%rd238+56];
	ld.global.u64 	%rd262, [%rd240+56];
	and.b64  	%rd263, %rd262, %rd261;
	popc.b64 	%r250, %rd263;
	add.s32 	%r251, %r249, %r250;
	ld.global.u64 	%rd264, [%rd238+64];
	ld.global.u64 	%rd265, [%rd240+64];
	and.b64  	%rd266, %rd265, %rd264;
	popc.b64 	%r252, %rd266;
	add.s32 	%r253, %r251, %r252;
	ld.global.u64 	%rd267, [%rd238+72];
	ld.global.u64 	%rd268, [%rd240+72];
	and.b64  	%rd269, %rd268, %rd267;
	popc.b64 	%r254, %rd269;
	add.s32 	%r255, %r253, %r254;
	ld.global.u64 	%rd270, [%rd238+80];
	ld.global.u64 	%rd271, [%rd240+80];
	and.b64  	%rd272, %rd271, %rd270;
	popc.b64 	%r256, %rd272;
	add.s32 	%r257, %r255, %r256;
	ld.global.u64 	%rd273, [%rd238+88];
	ld.global.u64 	%rd274, [%rd240+88];
	and.b64  	%rd275, %rd274, %rd273;
	popc.b64 	%r258, %rd275;
	add.s32 	%r259, %r257, %r258;
	ld.global.u64 	%rd276, [%rd238+96];
	ld.global.u64 	%rd277, [%rd240+96];
	and.b64  	%rd278, %rd277, %rd276;
	popc.b64 	%r260, %rd278;
	add.s32 	%r261, %r259, %r260;
	ld.global.u64 	%rd279, [%rd238+104];
	ld.global.u64 	%rd280, [%rd240+104];
	and.b64  	%rd281, %rd280, %rd279;
	popc.b64 	%r262, %rd281;
	add.s32 	%r263, %r261, %r262;
	ld.global.u64 	%rd282, [%rd238+112];
	ld.global.u64 	%rd283, [%rd240+112];
	and.b64  	%rd284, %rd283, %rd282;
	popc.b64 	%r264, %rd284;
	add.s32 	%r265, %r263, %r264;
	ld.global.u64 	%rd285, [%rd238+120];
	ld.global.u64 	%rd286, [%rd240+120];
	and.b64  	%rd287, %rd286, %rd285;
	popc.b64 	%r266, %rd287;
	add.s32 	%r395, %r265, %r266;
	add.s32 	%r396, %r396, 16;
	setp.eq.s32 	%p26, %r396, %r7;
	mov.u32 	%r390, %r7;
	@%p26 bra 	$L__BB0_37;
	bra.uni 	$L__BB0_36;
$L__BB0_37:
	setp.eq.s32 	%p27, %r3, 0;
	@%p27 bra 	$L__BB0_47;
	setp.lt.u32 	%p28, %r4, 7;
	@%p28 bra 	$L__BB0_40;
	mul.wide.u32 	%rd288, %r390, 8;
	add.s64 	%rd289, %rd2, %rd288;
	ld.global.u64 	%rd290, [%rd289];
	add.s64 	%rd291, %rd7, %rd288;
	ld.global.u64 	%rd292, [%rd291];
	and.b64  	%rd293, %rd292, %rd290;
	popc.b64 	%r268, %rd293;
	add.s32 	%r269, %r395, %r268;
	ld.global.u64 	%rd294, [%rd289+8];
	ld.global.u64 	%rd295, [%rd291+8];
	and.b64  	%rd296, %rd295, %rd294;
	popc.b64 	%r270, %rd296;
	add.s32 	%r271, %r269, %r270;
	ld.global.u64 	%rd297, [%rd289+16];
	ld.global.u64 	%rd298, [%rd291+16];
	and.b64  	%rd299, %rd298, %rd297;
	popc.b64 	%r272, %rd299;
	add.s32 	%r273, %r271, %r272;
	ld.global.u64 	%rd300, [%rd289+24];
	ld.global.u64 	%rd301, [%rd291+24];
	and.b64  	%rd302, %rd301, %rd300;
	popc.b64 	%r274, %rd302;
	add.s32 	%r275, %r273, %r274;
	ld.global.u64 	%rd303, [%rd289+32];
	ld.global.u64 	%rd304, [%rd291+32];
	and.b64  	%rd305, %rd304, %rd303;
	popc.b64 	%r276, %rd305;
	add.s32 	%r277, %r275, %r276;
	ld.global.u64 	%rd306, [%rd289+40];
	ld.global.u64 	%rd307, [%rd291+40];
	and.b64  	%rd308, %rd307, %rd306;
	popc.b64 	%r278, %rd308;
	add.s32 	%r279, %r277, %r278;
	ld.global.u64 	%rd309, [%rd289+48];
	ld.global.u64 	%rd310, [%rd291+48];
	and.b64  	%rd311, %rd310, %rd309;
	popc.b64 	%r280, %rd311;
	add.s32 	%r281, %r279, %r280;
	ld.global.u64 	%rd312, [%rd289+56];
	ld.global.u64 	%rd313, [%rd291+56];
	and.b64  	%rd314, %rd313, %rd312;
	popc.b64 	%r282, %rd314;
	add.s32 	%r395, %r281, %r282;
	add.s32 	%r390, %r390, 8;
$L__BB0_40:
	setp.eq.s32 	%p29, %r5, 0;
	@%p29 bra 	$L__BB0_47;
	setp.lt.u32 	%p30, %r6, 3;
	@%p30 bra 	$L__BB0_43;
	mul.wide.u32 	%rd315, %r390, 8;
	add.s64 	%rd316, %rd2, %rd315;
	ld.global.u64 	%rd317, [%rd316];
	add.s64 	%rd318, %rd7, %rd315;
	ld.global.u64 	%rd319, [%rd318];
	and.b64  	%rd320, %rd319, %rd317;
	popc.b64 	%r284, %rd320;
	add.s32 	%r285, %r395, %r284;
	ld.global.u64 	%rd321, [%rd316+8];
	ld.global.u64 	%rd322, [%rd318+8];
	and.b64  	%rd323, %rd322, %rd321;
	popc.b64 	%r286, %rd323;
	add.s32 	%r287, %r285, %r286;
	ld.global.u64 	%rd324, [%rd316+16];
	ld.global.u64 	%rd325, [%rd318+16];
	and.b64  	%rd326, %rd325, %rd324;
	popc.b64 	%r288, %rd326;
	add.s32 	%r289, %r287, %r288;
	ld.global.u64 	%rd327, [%rd316+24];
	ld.global.u64 	%rd328, [%rd318+24];
	and.b64  	%rd329, %rd328, %rd327;
	popc.b64 	%r290, %rd329;
	add.s32 	%r395, %r289, %r290;
	add.s32 	%r390, %r390, 4;
$L__BB0_43:
	setp.eq.s32 	%p31, %r8, 0;
	@%p31 bra 	$L__BB0_47;
	setp.eq.s32 	%p32, %r8, 1;
	mul.wide.u32 	%rd330, %r390, 8;
	add.s64 	%rd18, %rd2, %rd330;
	ld.global.u64 	%rd331, [%rd18];
	add.s64 	%rd19, %rd7, %rd330;
	ld.global.u64 	%rd332, [%rd19];
	and.b64  	%rd333, %rd332, %rd331;
	popc.b64 	%r291, %rd333;
	add.s32 	%r395, %r395, %r291;
	@%p32 bra 	$L__BB0_47;
	setp.eq.s32 	%p33, %r8, 2;
	ld.global.u64 	%rd334, [%rd18+8];
	ld.global.u64 	%rd335, [%rd19+8];
	and.b64  	%rd336, %rd335, %rd334;
	popc.b64 	%r292, %rd336;
	add.s32 	%r395, %r395, %r292;
	@%p33 bra 	$L__BB0_47;
	ld.global.u64 	%rd337, [%rd18+16];
	ld.global.u64 	%rd338, [%rd19+16];
	and.b64  	%rd339, %rd338, %rd337;
	popc.b64 	%r293, %rd339;
	add.s32 	%r395, %r395, %r293;
$L__BB0_47:
	mov.b32 	%r409, 0;
	@%p3 bra 	$L__BB0_61;
	add.s32 	%r297, %r2, -1;
	setp.lt.u32 	%p35, %r297, 15;
	mov.b32 	%r404, 0;
	mov.u32 	%r409, %r404;
	@%p35 bra 	$L__BB0_51;
	mov.b32 	%r398, 0;
	mov.u32 	%r409, %r398;
$L__BB0_50:
	.pragma "nounroll";
	mul.wide.u32 	%rd340, %r398, 8;
	add.s64 	%rd341, %rd3, %rd340;
	ld.global.u64 	%rd342, [%rd341];
	add.s64 	%rd343, %rd6, %rd340;
	ld.global.u64 	%rd344, [%rd343];
	and.b64  	%rd345, %rd344, %rd342;
	popc.b64 	%r299, %rd345;
	add.s32 	%r300, %r409, %r299;
	ld.global.u64 	%rd346, [%rd341+8];
	ld.global.u64 	%rd347, [%rd343+8];
	and.b64  	%rd348, %rd347, %rd346;
	popc.b64 	%r301, %rd348;
	add.s32 	%r302, %r300, %r301;
	ld.global.u64 	%rd349, [%rd341+16];
	ld.global.u64 	%rd350, [%rd343+16];
	and.b64  	%rd351, %rd350, %rd349;
	popc.b64 	%r303, %rd351;
	add.s32 	%r304, %r302, %r303;
	ld.global.u64 	%rd352, [%rd341+24];
	ld.global.u64 	%rd353, [%rd343+24];
	and.b64  	%rd354, %rd353, %rd352;
	popc.b64 	%r305, %rd354;
	add.s32 	%r306, %r304, %r305;
	ld.global.u64 	%rd355, [%rd341+32];
	ld.global.u64 	%rd356, [%rd343+32];
	and.b64  	%rd357, %rd356, %rd355;
	popc.b64 	%r307, %rd357;
	add.s32 	%r308, %r306, %r307;
	ld.global.u64 	%rd358, [%rd341+40];
	ld.global.u64 	%rd359, [%rd343+40];
	and.b64  	%rd360, %rd359, %rd358;
	popc.b64 	%r309, %rd360;
	add.s32 	%r310, %r308, %r309;
	ld.global.u64 	%rd361, [%rd341+48];
	ld.global.u64 	%rd362, [%rd343+48];
	and.b64  	%rd363, %rd362, %rd361;
	popc.b64 	%r311, %rd363;
	add.s32 	%r312, %r310, %r311;
	ld.global.u64 	%rd364, [%rd341+56];
	ld.global.u64 	%rd365, [%rd343+56];
	and.b64  	%rd366, %rd365, %rd364;
	popc.b64 	%r313, %rd366;
	add.s32 	%r314, %r312, %r313;
	ld.global.u64 	%rd367, [%rd341+64];
	ld.global.u64 	%rd368, [%rd343+64];
	and.b64  	%rd369, %rd368, %rd367;
	popc.b64 	%r315, %rd369;
	add.s32 	%r316, %r314, %r315;
	ld.global.u64 	%rd370, [%rd341+72];
	ld.global.u64 	%rd371, [%rd343+72];
	and.b64  	%rd372, %rd371, %rd370;
	popc.b64 	%r317, %rd372;
	add.s32 	%r318, %r316, %r317;
	ld.global.u64 	%rd373, [%rd341+80];
	ld.global.u64 	%rd374, [%rd343+80];
	and.b64  	%rd375, %rd374, %rd373;
	popc.b64 	%r319, %rd375;
	add.s32 	%r320, %r318, %r319;
	ld.global.u64 	%rd376, [%rd341+88];
	ld.global.u64 	%rd377, [%rd343+88];
	and.b64  	%rd378, %rd377, %rd376;
	popc.b64 	%r321, %rd378;
	add.s32 	%r322, %r320, %r321;
	ld.global.u64 	%rd379, [%rd341+96];
	ld.global.u64 	%rd380, [%rd343+96];
	and.b64  	%rd381, %rd380, %rd379;
	popc.b64 	%r323, %rd381;
	add.s32 	%r324, %r322, %r323;
	ld.global.u64 	%rd382, [%rd341+104];
	ld.global.u64 	%rd383, [%rd343+104];
	and.b64  	%rd384, %rd383, %rd382;
	popc.b64 	%r325, %rd384;
	add.s32 	%r326, %r324, %r325;
	ld.global.u64 	%rd385, [%rd341+112];
	ld.global.u64 	%rd386, [%rd343+112];
	and.b64  	%rd387, %rd386, %rd385;
	popc.b64 	%r327, %rd387;
	add.s32 	%r328, %r326, %r327;
	ld.global.u64 	%rd388, [%rd341+120];
	ld.global.u64 	%rd389, [%rd343+120];
	and.b64  	%rd390, %rd389, %rd388;
	popc.b64 	%r329, %rd390;
	add.s32 	%r409, %r328, %r329;
	add.s32 	%r398, %r398, 16;
	setp.ne.s32 	%p36, %r398, %r7;
	mov.u32 	%r404, %r7;
	@%p36 bra 	$L__BB0_50;
$L__BB0_51:
	setp.eq.s32 	%p37, %r3, 0;
	@%p37 bra 	$L__BB0_61;
	setp.lt.u32 	%p38, %r4, 7;
	@%p38 bra 	$L__BB0_54;
	mul.wide.u32 	%rd391, %r404, 8;
	add.s64 	%rd392, %rd3, %rd391;
	ld.global.u64 	%rd393, [%rd392];
	add.s64 	%rd394, %rd6, %rd391;
	ld.global.u64 	%rd395, [%rd394];
	and.b64  	%rd396, %rd395, %rd393;
	popc.b64 	%r331, %rd396;
	add.s32 	%r332, %r409, %r331;
	ld.global.u64 	%rd397, [%rd392+8];
	ld.global.u64 	%rd398, [%rd394+8];
	and.b64  	%rd399, %rd398, %rd397;
	popc.b64 	%r333, %rd399;
	add.s32 	%r334, %r332, %r333;
	ld.global.u64 	%rd400, [%rd392+16];
	ld.global.u64 	%rd401, [%rd394+16];
	and.b64  	%rd402, %rd401, %rd400;
	popc.b64 	%r335, %rd402;
	add.s32 	%r336, %r334, %r335;
	ld.global.u64 	%rd403, [%rd392+24];
	ld.global.u64 	%rd404, [%rd394+24];
	and.b64  	%rd405, %rd404, %rd403;
	popc.b64 	%r337, %rd405;
	add.s32 	%r338, %r336, %r337;
	ld.global.u64 	%rd406, [%rd392+32];
	ld.global.u64 	%rd407, [%rd394+32];
	and.b64  	%rd408, %rd407, %rd406;
	popc.b64 	%r339, %rd408;
	add.s32 	%r340, %r338, %r339;
	ld.global.u64 	%rd409, [%rd392+40];
	ld.global.u64 	%rd410, [%rd394+40];
	and.b64  	%rd411, %rd410, %rd409;
	popc.b64 	%r341, %rd411;
	add.s32 	%r342, %r340, %r341;
	ld.global.u64 	%rd412, [%rd392+48];
	ld.global.u64 	%rd413, [%rd394+48];
	and.b64  	%rd414, %rd413, %rd412;
	popc.b64 	%r343, %rd414;
	add.s32 	%r344, %r342, %r343;
	ld.global.u64 	%rd415, [%rd392+56];
	ld.global.u64 	%rd416, [%rd394+56];
	and.b64  	%rd417, %rd416, %rd415;
	popc.b64 	%r345, %rd417;
	add.s32 	%r409, %r344, %r345;
	add.s32 	%r404, %r404, 8;
$L__BB0_54:
	setp.eq.s32 	%p39, %r5, 0;
	@%p39 bra 	$L__BB0_61;
	setp.lt.u32 	%p40, %r6, 3;
	@%p40 bra 	$L__BB0_57;
	mul.wide.u32 	%rd418, %r404, 8;
	add.s64 	%rd419, %rd3, %rd418;
	ld.global.u64 	%rd420, [%rd419];
	add.s64 	%rd421, %rd6, %rd418;
	ld.global.u64 	%rd422, [%rd421];
	and.b64  	%rd423, %rd422, %rd420;
	popc.b64 	%r347, %rd423;
	add.s32 	%r348, %r409, %r347;
	ld.global.u64 	%rd424, [%rd419+8];
	ld.global.u64 	%rd425, [%rd421+8];
	and.b64  	%rd426, %rd425, %rd424;
	popc.b64 	%r349, %rd426;
	add.s32 	%r350, %r348, %r349;
	ld.global.u64 	%rd427, [%rd419+16];
	ld.global.u64 	%rd428, [%rd421+16];
	and.b64  	%rd429, %rd428, %rd427;
	popc.b64 	%r351, %rd429;
	add.s32 	%r352, %r350, %r351;
	ld.global.u64 	%rd430, [%rd419+24];
	ld.global.u64 	%rd431, [%rd421+24];
	and.b64  	%rd432, %rd431, %rd430;
	popc.b64 	%r353, %rd432;
	add.s32 	%r409, %r352, %r353;
	add.s32 	%r404, %r404, 4;
$L__BB0_57:
	setp.eq.s32 	%p41, %r8, 0;
	@%p41 bra 	$L__BB0_61;
	setp.eq.s32 	%p42, %r8, 1;
	mul.wide.u32 	%rd433, %r404, 8;
	add.s64 	%rd20, %rd3, %rd433;
	ld.global.u64 	%rd434, [%rd20];
	add.s64 	%rd21, %rd6, %rd433;
	ld.global.u64 	%rd435, [%rd21];
	and.b64  	%rd436, %rd435, %rd434;
	popc.b64 	%r354, %rd436;
	add.s32 	%r409, %r409, %r354;
	@%p42 bra 	$L__BB0_61;
	setp.eq.s32 	%p43, %r8, 2;
	ld.global.u64 	%rd437, [%rd20+8];
	ld.global.u64 	%rd438, [%rd21+8];
	and.b64  	%rd439, %rd438, %rd437;
	popc.b64 	%r355, %rd439;
	add.s32 	%r409, %r409, %r355;
	@%p43 bra 	$L__BB0_61;
	ld.global.u64 	%rd440, [%rd20+16];
	ld.global.u64 	%rd441, [%rd21+16];
	and.b64  	%rd442, %rd441, %rd440;
	popc.b64 	%r356, %rd442;
	add.s32 	%r409, %r409, %r356;
$L__BB0_61:
	add.s32 	%r96, %r409, %r395;
	setp.lt.u32 	%p44, %r96, 2;
	mov.f64 	%fd18, 0d0000000000000000;
	@%p44 bra 	$L__BB0_63;
	mul.lo.s32 	%r357, %r409, %r395;
	add.s32 	%r358, %r96, -2;
	mul.lo.s32 	%r359, %r357, %r358;
	cvt.rn.f64.s32 	%fd13, %r359;
	mul.f64 	%fd18, %fd13, 0d3FE0000000000000;
$L__BB0_63:
	add.f64 	%fd14, %fd17, %fd18;
	mul.wide.u32 	%rd443, %r361, 4;
	add.s64 	%rd444, %rd5, %rd443;
	ld.global.u32 	%r360, [%rd444];
	cvt.rn.f64.s32 	%fd15, %r360;
	fma.rn.f64 	%fd19, %fd14, %fd15, %fd19;
	add.s32 	%r361, %r361, 1;
	setp.ne.s32 	%p45, %r361, %r98;
	@%p45 bra 	$L__BB0_3;
$L__BB0_64:
	cvta.to.global.u64 	%rd445, %rd25;
	mul.wide.s32 	%rd446, %r1, 8;
	add.s64 	%rd447, %rd445, %rd446;
	st.global.f64 	[%rd447], %fd19;
$L__BB0_65:
	ret;

}


// ===== COMPILED SASS (sm_100) =====

	.target	sm_100

	.elftype	@"ET_EXEC"


//--------------------- .note.nv.tkinfo           --------------------------
	.section	.note.nv.tkinfo,"",@"SHT_NOTE"
	.sectionflags	@"SHF_NOTE_NV_TKINFO"
	.tkinfo
        /*0018*/ 	.word	0x00000002
        /*0030*/ 	.string	""
        /*0030*/ 	.string	"ptxas"
        /*0030*/ 	.string	"Cuda compilation tools, release 13.0, V13.0.88"
        /*0030*/ 	.string	"Build cuda_13.0.r13.0/compiler.36424714_0"
        /*0030*/ 	.string	"-arch sm_100 -m 64 "



//--------------------- .note.nv.cuinfo           --------------------------
	.section	.note.nv.cuinfo,"",@"SHT_NOTE"
	.sectionflags	@"SHF_NOTE_NV_CUINFO"
        /*0018*/ 	.short	0x0002
        /*001a*/ 	.short	0x0064
        /*001c*/ 	.short	0x0082
	.zero		2


//--------------------- .nv.info                  --------------------------
	.section	.nv.info,"",@"SHT_CUDA_INFO"
	.align	4


	//----- nvinfo : EIATTR_REGCOUNT
	.align		4
        /*0000*/ 	.byte	0x04, 0x2f
        /*0002*/ 	.short	(.L_1 - .L_0)
	.align		4
.L_0:
        /*0004*/ 	.word	index@(_Z22calculateWeightsKernelP11BipartitionS0_PiPdii)
        /*0008*/ 	.word	0x00000028


	//----- nvinfo : EIATTR_FRAME_SIZE
	.align		4
.L_1:
        /*000c*/ 	.byte	0x04, 0x11
        /*000e*/ 	.short	(.L_3 - .L_2)
	.align		4
.L_2:
        /*0010*/ 	.word	index@(_Z22calculateWeightsKernelP11BipartitionS0_PiPdii)
        /*0014*/ 	.word	0x00000000


	//----- nvinfo : EIATTR_MIN_STACK_SIZE
	.align		4
.L_3:
        /*0018*/ 	.byte	0x04, 0x12
        /*001a*/ 	.short	(.L_5 - .L_4)
	.align		4
.L_4:
        /*001c*/ 	.word	index@(_Z22calculateWeightsKernelP11BipartitionS0_PiPdii)
        /*0020*/ 	.word	0x00000000
.L_5:


//--------------------- .nv.compat                --------------------------
	.section	.nv.compat,"",@"SHT_CUDA_COMPAT_INFO"
	.align	4
        /*0000*/ 	.byte	0x02, 0x09, 0x00, 0x00, 0x02, 0x02, 0x01, 0x00, 0x02, 0x05, 0x05, 0x00, 0x03, 0x07, 0x01, 0x01
        /*0010*/ 	.byte	0x02, 0x03, 0x00, 0x00, 0x02, 0x06, 0x01, 0x00, 0x04, 0x0b, 0x08, 0x00, 0x01, 0x00, 0x00, 0x00
        /*0020*/ 	.byte	0x00, 0x00, 0x00, 0x00


//--------------------- .nv.info._Z22calculateWeightsKernelP11BipartitionS0_PiPdii --------------------------
	.section	.nv.info._Z22calculateWeightsKernelP11BipartitionS0_PiPdii,"",@"SHT_CUDA_INFO"
	.sectionflags	@""
	.align	4


	//----- nvinfo : EIATTR_CUDA_API_VERSION
	.align		4
        /*0000*/ 	.byte	0x04, 0x37
        /*0002*/ 	.short	(.L_7 - .L_6)
.L_6:
        /*0004*/ 	.word	0x00000082


	//----- nvinfo : EIATTR_KPARAM_INFO
	.align		4
.L_7:
        /*0008*/ 	.byte	0x04, 0x17
        /*000a*/ 	.short	(.L_9 - .L_8)
.L_8:
        /*000c*/ 	.word	0x00000000
        /*0010*/ 	.short	0x0005
        /*0012*/ 	.short	0x0024
        /*0014*/ 	.byte	0x00, 0xf0, 0x11, 0x00


	//----- nvinfo : EIATTR_KPARAM_INFO
	.align		4
.L_9:
        /*0018*/ 	.byte	0x04, 0x17
        /*001a*/ 	.short	(.L_11 - .L_10)
.L_10:
        /*001c*/ 	.word	0x00000000
        /*0020*/ 	.short	0x0004
        /*0022*/ 	.short	0x0020
        /*0024*/ 	.byte	0x00, 0xf0, 0x11, 0x00


	//----- nvinfo : EIATTR_KPARAM_INFO
	.align		4
.L_11:
        /*0028*/ 	.byte	0x04, 0x17
        /*002a*/ 	.short	(.L_13 - .L_12)
.L_12:
        /*002c*/ 	.word	0x00000000
        /*0030*/ 	.short	0x0003
        /*0032*/ 	.short	0x0018
        /*0034*/ 	.byte	0x00, 0xf5, 0x21, 0x00


	//----- nvinfo : EIATTR_KPARAM_INFO
	.align		4
.L_13:
        /*0038*/ 	.byte	0x04, 0x17
        /*003a*/ 	.short	(.L_15 - .L_14)
.L_14:
        /*003c*/ 	.word	0x00000000
        /*0040*/ 	.short	0x0002
        /*0042*/ 	.short	0x0010
        /*0044*/ 	.byte	0x00, 0xf5, 0x21, 0x00


	//----- nvinfo : EIATTR_KPARAM_INFO
	.align		4
.L_15:
        /*0048*/ 	.byte	0x04, 0x17
        /*004a*/ 	.short	(.L_17 - .L_16)
.L_16:
        /*004c*/ 	.word	0x00000000
        /*0050*/ 	.short	0x0001
        /*0052*/ 	.short	0x0008
        /*0054*/ 	.byte	0x00, 0xf5, 0x21, 0x00


	//----- nvinfo : EIATTR_KPARAM_INFO
	.align		4
.L_17:
        /*0058*/ 	.byte	0x04, 0x17
        /*005a*/ 	.short	(.L_19 - .L_18)
.L_18:
        /*005c*/ 	.word	0x00000000
        /*0060*/ 	.short	0x0000
        /*0062*/ 	.short	0x0000
        /*0064*/ 	.byte	0x00, 0xf5, 0x21, 0x00


	//----- nvinfo : EIATTR_SPARSE_MMA_MASK
	.align		4
.L_19:
        /*0068*/ 	.byte	0x03, 0x50
        /*006a*/ 	.short	0x0000


	//----- nvinfo : EIATTR_MAXREG_COUNT
	.align		4
        /*006c*/ 	.byte	0x03, 0x1b
        /*006e*/ 	.short	0x00ff


	//----- nvinfo : EIATTR_MERCURY_ISA_VERSION
	.align		4
        /*0070*/ 	.byte	0x03, 0x5f
        /*0072*/ 	.short	0x0101


	//----- nvinfo : EIATTR_VRC_CTA_INIT_COUNT
	.align		4
        /*0074*/ 	.byte	0x02, 0x4a
	.zero		1
	.zero		1


	//----- nvinfo : EIATTR_EXIT_INSTR_OFFSETS
	.align		4
        /*0078*/ 	.byte	0x04, 0x1c
        /*007a*/ 	.short	(.L_21 - .L_20)


	//   ....[0]....
.L_20:
        /*007c*/ 	.word	0x00000070


	//   ....[1]....
        /*0080*/ 	.word	0x000046b0


	//----- nvinfo : EIATTR_CRS_STACK_SIZE
	.align		4
.L_21:
        /*0084*/ 	.byte	0x04, 0x1e
        /*0086*/ 	.short	(.L_23 - .L_22)
.L_22:
        /*0088*/ 	.word	0x00000000


	//----- nvinfo : EIATTR_CBANK_PARAM_SIZE
	.align		4
.L_23:
        /*008c*/ 	.byte	0x03, 0x19
        /*008e*/ 	.short	0x0028


	//----- nvinfo : EIATTR_PARAM_CBANK
	.align		4
        /*0090*/ 	.byte	0x04, 0x0a
        /*0092*/ 	.short	(.L_25 - .L_24)
	.align		4
.L_24:
        /*0094*/ 	.word	index@(.nv.constant0._Z22calculateWeightsKernelP11BipartitionS0_PiPdii)
        /*0098*/ 	.short	0x0380
        /*009a*/ 	.short	0x0028


	//----- nvinfo : EIATTR_SW_WAR
	.align		4
.L_25:
        /*009c*/ 	.byte	0x04, 0x36
        /*009e*/ 	.short	(.L_27 - .L_26)
.L_26:
        /*00a0*/ 	.word	0x00000008
.L_27:


//--------------------- .nv.callgraph             --------------------------
	.section	.nv.callgraph,"",@"SHT_CUDA_CALLGRAPH"
	.align	4
	.sectionentsize	8
	.align		4
        /*0000*/ 	.word	0x00000000
	.align		4
        /*0004*/ 	.word	0xffffffff
	.align		4
        /*0008*/ 	.word	0x00000000
	.align		4
        /*000c*/ 	.word	0xfffffffe
	.align		4
        /*0010*/ 	.word	0x00000000
	.align		4
        /*0014*/ 	.word	0xfffffffd
	.align		4
        /*0018*/ 	.word	0x00000000
	.align		4
        /*001c*/ 	.word	0xfffffffc


//--------------------- .text._Z22calculateWeightsKernelP11BipartitionS0_PiPdii --------------------------
	.section	.text._Z22calculateWeightsKernelP11BipartitionS0_PiPdii,"ax",@progbits
	.align	128
        .global         _Z22calculateWeightsKernelP11BipartitionS0_PiPdii
        .type           _Z22calculateWeightsKernelP11BipartitionS0_PiPdii,@function
        .size           _Z22calculateWeightsKernelP11BipartitionS0_PiPdii,(.L_x_43 - _Z22calculateWeightsKernelP11BipartitionS0_PiPdii)
        .other          _Z22calculateWeightsKernelP11BipartitionS0_PiPdii,@"STO_CUDA_ENTRY STV_DEFAULT"
_Z22calculateWeightsKernelP11BipartitionS0_PiPdii:
.text._Z22calculateWeightsKernelP11BipartitionS0_PiPdii:
[----:B------:R-:W-:Y:S01]  /*0000*/  LDC R1, c[0x0][0x37c] ;  /* 0x0000df00ff017b82 */ /* 0x000fe20000000800 */
[----:B------:R-:W0:Y:S07]  /*0010*/  S2R R3, SR_TID.X ;  /* 0x0000000000037919 */ /* 0x000e2e0000002100 */
[----:B------:R-:W0:Y:S01]  /*0020*/  S2UR UR4, SR_CTAID.X ;  /* 0x00000000000479c3 */ /* 0x000e220000002500 */
[----:B------:R-:W1:Y:S07]  /*0030*/  LDCU UR5, c[0x0][0x3a0] ;  /* 0x00007400ff0577ac */ /* 0x000e6e0008000800 */
[----:B------:R-:W0:Y:S02]  /*0040*/  LDC R0, c[0x0][0x360] ;  /* 0x0000d800ff007b82 */ /* 0x000e240000000800 */
[----:B0-----:R-:W-:-:S05]  /*0050*/  IMAD R0, R0, UR4, R3 ;  /* 0x0000000400007c24 */ /* 0x001fca000f8e0203 */
[----:B-1----:R-:W-:-:S13]  /*0060*/  ISETP.GE.AND P0, PT, R0, UR5, PT ;  /* 0x0000000500007c0c */ /* 0x002fda000bf06270 */
[----:B------:R-:W-:Y:S05]  /*0070*/  @P0 EXIT ;  /* 0x000000000000094d */ /* 0x000fea0003800000 */
[----:B------:R-:W0:Y:S01]  /*0080*/  LDCU UR4, c[0x0][0x3a4] ;  /* 0x00007480ff0477ac */ /* 0x000e220008000800 */
[----:B------:R-:W-:Y:S01]  /*0090*/  CS2R R16, SRZ ;  /* 0x0000000000107805 */ /* 0x000fe2000001ff00 */
[----:B------:R-:W1:Y:S01]  /*00a0*/  LDCU.64 UR8, c[0x0][0x358] ;  /* 0x00006b00ff0877ac */ /* 0x000e620008000a00 */
[----:B0-----:R-:W-:-:S09]  /*00b0*/  UISETP.GE.AND UP0, UPT, UR4, 0x1, UPT ;  /* 0x000000010400788c */ /* 0x001fd2000bf06270 */
[----:B-1----:R-:W-:Y:S05]  /*00c0*/  BRA.U !UP0, `(.L_x_0) ;  /* 0x00000045086c7547 */ /* 0x002fea000b800000 */
[----:B------:R-:W0:Y:S02]  /*00d0*/  LDC.64 R10, c[0x0][0x380] ;  /* 0x0000e000ff0a7b82 */ /* 0x000e240000000a00 */
[----:B0-----:R-:W-:-:S05]  /*00e0*/  IMAD.WIDE R10, R0, 0x18, R10 ;  /* 0x00000018000a7825 */ /* 0x001fca00078e020a */
[----:B------:R-:W2:Y:S04]  /*00f0*/  LDG.E R2, desc[UR8][R10.64+0x10] ;  /* 0x000010080a027981 */ /* 0x000ea8000c1e1900 */
[----:B------:R0:W5:Y:S04]  /*0100*/  LDG.E.64 R14, desc[UR8][R10.64] ;  /* 0x000000080a0e7981 */ /* 0x000168000c1e1b00 */
[----:B------:R0:W5:Y:S01]  /*0110*/  LDG.E.64 R12, desc[UR8][R10.64+0x8] ;  /* 0x000008080a0c7981 */ /* 0x000162000c1e1b00 */
[----:B------:R-:W-:Y:S01]  /*0120*/  CS2R R16, SRZ ;  /* 0x0000000000107805 */ /* 0x000fe2000001ff00 */
[----:B------:R-:W-:Y:S01]  /*0130*/  UMOV UR4, URZ ;  /* 0x000000ff00047c82 */ /* 0x000fe20008000000 */
[----:B--2---:R-:W-:-:S02]  /*0140*/  LOP3.LUT R3, R2, 0xf, RZ, 0xc0, !PT ;  /* 0x0000000f02037812 */ /* 0x004fc400078ec0ff */
[C---:B------:R-:W-:Y:S02]  /*0150*/  LOP3.LUT R4, R2.reuse, 0x7, RZ, 0xc0, !PT ;  /* 0x0000000702047812 */ /* 0x040fe400078ec0ff */
[C---:B------:R-:W-:Y:S01]  /*0160*/  LOP3.LUT R5, R2.reuse, 0x7ffffff0, RZ, 0xc0, !PT ;  /* 0x7ffffff002057812 */ /* 0x040fe200078ec0ff */
[----:B------:R-:W-:Y:S01]  /*0170*/  VIADD R7, R3, 0xffffffff ;  /* 0xffffffff03077836 */ /* 0x000fe20000000000 */
[----:B------:R-:W-:Y:S01]  /*0180*/  LOP3.LUT R6, R2, 0x3, RZ, 0xc0, !PT ;  /* 0x0000000302067812 */ /* 0x000fe200078ec0ff */
[----:B0-----:R-:W-:-:S07]  /*0190*/  VIADD R8, R4, 0xffffffff ;  /* 0xffffffff04087836 */ /* 0x001fce0000000000 */
.L_x_41:
[----:B------:R-:W0:Y:S02]  /*01a0*/  LDCU.64 UR6, c[0x0][0x388] ;  /* 0x00007100ff0677ac */ /* 0x000e240008000a00 */
[----:B0-----:R-:W-:-:S06]  /*01b0*/  UIMAD.WIDE.U32 UR6, UR4, 0x18, UR6 ;  /* 0x00000018040678a5 */ /* 0x001fcc000f8e0006 */
[----:B------:R-:W-:Y:S02]  /*01c0*/  IMAD.U32 R18, RZ, RZ, UR6 ;  /* 0x00000006ff127e24 */ /* 0x000fe4000f8e00ff */
[----:B------:R-:W-:-:S05]  /*01d0*/  IMAD.U32 R19, RZ, RZ, UR7 ;  /* 0x00000007ff137e24 */ /* 0x000fca000f8e00ff */
[----:B------:R-:W2:Y:S04]  /*01e0*/  LDG.E.64 R20, desc[UR8][R18.64] ;  /* 0x0000000812147981 */ /* 0x000ea8000c1e1b00 */
[----:B-----5:R0:W5:Y:S01]  /*01f0*/  LDG.E.64 R10, desc[UR8][R18.64+0x8] ;  /* 0x00000808120a7981 */ /* 0x020162000c1e1b00 */
[----:B------:R-:W-:Y:S01]  /*0200*/  ISETP.GE.AND P0, PT, R2, 0x1, PT ;  /* 0x000000010200780c */ /* 0x000fe20003f06270 */
[----:B------:R-:W-:Y:S01]  /*0210*/  BSSY.RECONVERGENT B0, `(.L_x_1) ;  /* 0x0000113000007945 */ /* 0x000fe20003800200 */
[----:B------:R-:W-:Y:S01]  /*0220*/  IMAD.MOV.U32 R34, RZ, RZ, RZ ;  /* 0x000000ffff227224 */ /* 0x000fe200078e00ff */
[----:B--2---:R-:W-:Y:S02]  /*0230*/  R2UR UR10, R20 ;  /* 0x00000000140a72ca */ /* 0x004fe400000e0000 */
[----:B------:R-:W-:-:S08]  /*0240*/  R2UR UR11, R21 ;  /* 0x00000000150b72ca */ /* 0x000fd000000e0000 */
[----:B0-----:R-:W-:Y:S07]  /*0250*/  @!P0 BRA `(.L_x_2) ;  /* 0x0000001000388947 */ /* 0x001fee0003800000 */
[----:B------:R-:W-:Y:S01]  /*0260*/  ISETP.GE.U32.AND P1, PT, R2, 0x10, PT ;  /* 0x000000100200780c */ /* 0x000fe20003f26070 */
[----:B------:R-:W-:Y:S01]  /*0270*/  BSSY.RECONVERGENT B1, `(.L_x_3) ;  /* 0x0000087000017945 */ /* 0x000fe20003800200 */
[----:B------:R-:W-:Y:S02]  /*0280*/  IMAD.MOV.U32 R9, RZ, RZ, RZ ;  /* 0x000000ffff097224 */ /* 0x000fe400078e00ff */
[----:B------:R-:W-:-:S09]  /*0290*/  IMAD.MOV.U32 R34, RZ, RZ, RZ ;  /* 0x000000ffff227224 */ /* 0x000fd200078e00ff */
[----:B------:R-:W-:Y:S05]  /*02a0*/  @!P1 BRA `(.L_x_4) ;  /* 0x00000008000c9947 */ /* 0x000fea0003800000 */
[----:B------:R-:W-:Y:S01]  /*02b0*/  UIADD3 UR5, UP0, UPT, UR10, 0x40, URZ ;  /* 0x000000400a057890 */ /* 0x000fe2000ff1e0ff */
[----:B------:R-:W-:Y:S01]  /*02c0*/  LOP3.LUT R5, R2, 0x7ffffff0, RZ, 0xc0, !PT ;  /* 0x7ffffff002057812 */ /* 0x000fe200078ec0ff */
[----:B------:R-:W-:Y:S01]  /*02d0*/  BSSY.RECONVERGENT B2, `(.L_x_5) ;  /* 0x000007f000027945 */ /* 0x000fe20003800200 */
[----:B------:R-:W-:Y:S01]  /*02e0*/  IADD3 R22, P1, PT, R14, 0x40, RZ ;  /* 0x000000400e167810 */ /* 0x000fe20007f3e0ff */
[----:B------:R-:W-:Y:S01]  /*02f0*/  UIADD3.X UR6, UPT, UPT, URZ, UR11, URZ, UP0, !UPT ;  /* 0x0000000bff067290 */ /* 0x000fe200087fe4ff */
[----:B------:R-:W-:Y:S02]  /*0300*/  IMAD.MOV.U32 R34, RZ, RZ, RZ ;  /* 0x000000ffff227224 */ /* 0x000fe400078e00ff */
[----:B------:R-:W-:Y:S02]  /*0310*/  IMAD.MOV R9, RZ, RZ, -R5 ;  /* 0x000000ffff097224 */ /* 0x000fe400078e0a05 */
[----:B------:R-:W-:Y:S02]  /*0320*/  IMAD.X R23, RZ, RZ, R15, P1 ;  /* 0x000000ffff177224 */ /* 0x000fe400008e060f */
[----:B------:R-:W-:-:S02]  /*0330*/  IMAD.U32 R20, RZ, RZ, UR5 ;  /* 0x00000005ff147e24 */ /* 0x000fc4000f8e00ff */
[----:B------:R-:W-:-:S07]  /*0340*/  IMAD.U32 R21, RZ, RZ, UR6 ;  /* 0x00000006ff157e24 */ /* 0x000fce000f8e00ff */
.L_x_6:
[----:B------:R-:W2:Y:S04]  /*0350*/  LDG.E.64 R24, desc[UR8][R22.64+-0x38] ;  /* 0xffffc80816187981 */ /* 0x000ea8000c1e1b00 */
[----:B------:R-:W2:Y:S04]  /*0360*/  LDG.E.64 R18, desc[UR8][R20.64+-0x38] ;  /* 0xffffc80814127981 */ /* 0x000ea8000c1e1b00 */
[----:B------:R-:W3:Y:S04]  /*0370*/  LDG.E.64 R30, desc[UR8][R22.64+-0x40] ;  /* 0xffffc008161e7981 */ /* 0x000ee8000c1e1b00 */
[----:B------:R-:W3:Y:S04]  /*0380*/  LDG.E.64 R28, desc[UR8][R20.64+-0x40] ;  /* 0xffffc008141c7981 */ /* 0x000ee8000c1e1b00 */
[----:B------:R-:W4:Y:S01]  /*0390*/  LDG.E.64 R36, desc[UR8][R20.64+-0x30] ;  /* 0xffffd00814247981 */ /* 0x000f22000c1e1b00 */
[----:B--2---:R-:W-:-:S02]  /*03a0*/  LOP3.LUT R35, R18, R24, RZ, 0xc0, !PT ;  /* 0x0000001812237212 */ /* 0x004fc400078ec0ff */
[----:B------:R-:W-:Y:S02]  /*03b0*/  LOP3.LUT R33, R19, R25, RZ, 0xc0, !PT ;  /* 0x0000001913217212 */ /* 0x000fe400078ec0ff */
[----:B------:R-:W2:Y:S04]  /*03c0*/  LDG.E.64 R24, desc[UR8][R22.64+-0x28] ;  /* 0xffffd80816187981 */ /* 0x000ea8000c1e1b00 */
[----:B------:R-:W2:Y:S01]  /*03d0*/  LDG.E.64 R18, desc[UR8][R20.64+-0x28] ;  /* 0xffffd80814127981 */ /* 0x000ea2000c1e1b00 */
[----:B---3--:R-:W-:Y:S02]  /*03e0*/  LOP3.LUT R27, R28, R30, RZ, 0xc0, !PT ;  /* 0x0000001e1c1b7212 */ /* 0x008fe400078ec0ff */
[----:B------:R-:W-:Y:S02]  /*03f0*/  LOP3.LUT R26, R29, R31, RZ, 0xc0, !PT ;  /* 0x0000001f1d1a7212 */ /* 0x000fe400078ec0ff */
[----:B------:R-:W4:Y:S02]  /*0400*/  LDG.E.64 R28, desc[UR8][R22.64+-0x30] ;  /* 0xffffd008161c7981 */ /* 0x000f24000c1e1b00 */
[----:B------:R-:W-:Y:S08]  /*0410*/  POPC R27, R27 ;  /* 0x0000001b001b7309 */ /* 0x000ff00000000000 */
[----:B------:R-:W0:Y:S02]  /*0420*/  POPC R26, R26 ;  /* 0x0000001a001a7309 */ /* 0x000e240000000000 */
[----:B0-----:R-:W-:-:S02]  /*0430*/  IADD3 R34, PT, PT, R34, R27, R26 ;  /* 0x0000001b22227210 */ /* 0x001fc40007ffe01a */
[----:B------:R-:W3:Y:S01]  /*0440*/  LDG.E.64 R26, desc[UR8][R22.64+-0x18] ;  /* 0xffffe808161a7981 */ /* 0x000ee2000c1e1b00 */
[----:B--2---:R-:W-:Y:S02]  /*0450*/  LOP3.LUT R30, R18, R24, RZ, 0xc0, !PT ;  /* 0x00000018121e7212 */ /* 0x004fe400078ec0ff */
[----:B------:R-:W-:Y:S02]  /*0460*/  LOP3.LUT R31, R19, R25, RZ, 0xc0, !PT ;  /* 0x00000019131f7212 */ /* 0x000fe400078ec0ff */
[----:B------:R-:W2:Y:S04]  /*0470*/  LDG.E.64 R18, desc[UR8][R22.64+-0x20] ;  /* 0xffffe00816127981 */ /* 0x000ea8000c1e1b00 */
[----:B------:R-:W2:Y:S01]  /*0480*/  LDG.E.64 R24, desc[UR8][R20.64+-0x20] ;  /* 0xffffe00814187981 */ /* 0x000ea2000c1e1b00 */
[----:B----4-:R-:W-:-:S02]  /*0490*/  LOP3.LUT R32, R36, R28, RZ, 0xc0, !PT ;  /* 0x0000001c24207212 */ /* 0x010fc400078ec0ff */
[----:B------:R-:W-:Y:S02]  /*04a0*/  LOP3.LUT R36, R37, R29, RZ, 0xc0, !PT ;  /* 0x0000001d25247212 */ /* 0x000fe400078ec0ff */
[----:B------:R-:W3:Y:S01]  /*04b0*/  LDG.E.64 R28, desc[UR8][R20.64+-0x18] ;  /* 0xffffe808141c7981 */ /* 0x000ee2000c1e1b00 */
[----:B------:R-:W-:Y:S08]  /*04c0*/  POPC R33, R33 ;  /* 0x0000002100217309 */ /* 0x000ff00000000000 */
[----:B------:R-:W-:Y:S08]  /*04d0*/  POPC R32, R32 ;  /* 0x0000002000207309 */ /* 0x000ff00000000000 */
[----:B------:R-:W-:Y:S01]  /*04e0*/  POPC R36, R36 ;  /* 0x0000002400247309 */ /* 0x000fe20000000000 */
[----:B--2---:R-:W-:-:S07]  /*04f0*/  LOP3.LUT R25, R25, R19, RZ, 0xc0, !PT ;  /* 0x0000001319197212 */ /* 0x004fce00078ec0ff */
[----:B------:R-:W0:Y:S01]  /*0500*/  POPC R19, R35 ;  /* 0x0000002300137309 */ /* 0x000e220000000000 */
[----:B------:R-:W-:Y:S02]  /*0510*/  LOP3.LUT R24, R24, R18, RZ, 0xc0, !PT ;  /* 0x0000001218187212 */ /* 0x000fe400078ec0ff */
[----:B---3--:R-:W-:Y:S02]  /*0520*/  LOP3.LUT R37, R29, R27, RZ, 0xc0, !PT ;  /* 0x0000001b1d257212 */ /* 0x008fe400078ec0ff */
[----:B0-----:R-:W-:Y:S02]  /*0530*/  IADD3 R19, PT, PT, R34, R19, R33 ;  /* 0x0000001322137210 */ /* 0x001fe40007ffe021 */
[----:B------:R-:W-:Y:S02]  /*0540*/  LOP3.LUT R34, R28, R26, RZ, 0xc0, !PT ;  /* 0x0000001a1c227212 */ /* 0x000fe400078ec0ff */
[----:B------:R-:W-:Y:S01]  /*0550*/  IADD3 R35, PT, PT, R19, R32, R36 ;  /* 0x0000002013237210 */ /* 0x000fe20007ffe024 */
[----:B------:R-:W2:Y:S04]  /*0560*/  LDG.E.64 R28, desc[UR8][R22.64+-0x10] ;  /* 0xfffff008161c7981 */ /* 0x000ea8000c1e1b00 */
[----:B------:R-:W2:Y:S04]  /*0570*/  LDG.E.64 R26, desc[UR8][R20.64+-0x10] ;  /* 0xfffff008141a7981 */ /* 0x000ea8000c1e1b00 */
[----:B------:R-:W3:Y:S04]  /*0580*/  LDG.E.64 R32, desc[UR8][R22.64+-0x8] ;  /* 0xfffff80816207981 */ /* 0x000ee8000c1e1b00 */
[----:B------:R-:W3:Y:S01]  /*0590*/  LDG.E.64 R18, desc[UR8][R20.64+-0x8] ;  /* 0xfffff80814127981 */ /* 0x000ee2000c1e1b00 */
[----:B------:R-:W-:Y:S08]  /*05a0*/  POPC R30, R30 ;  /* 0x0000001e001e7309 */ /* 0x000ff00000000000 */
[----:B------:R-:W0:Y:S08]  /*05b0*/  POPC R31, R31 ;  /* 0x0000001f001f7309 */ /* 0x000e300000000000 */
[----:B------:R-:W-:Y:S08]  /*05c0*/  POPC R24, R24 ;  /* 0x0000001800187309 */ /* 0x000ff00000000000 */
[----:B------:R-:W1:Y:S01]  /*05d0*/  POPC R25, R25 ;  /* 0x0000001900197309 */ /* 0x000e620000000000 */
[----:B0-----:R-:W-:-:S04]  /*05e0*/  IADD3 R36, PT, PT, R35, R30, R31 ;  /* 0x0000001e23247210 */ /* 0x001fc80007ffe01f */
[----:B-1----:R-:W-:Y:S02]  /*05f0*/  IADD3 R36, PT, PT, R36, R24, R25 ;  /* 0x0000001824247210 */ /* 0x002fe40007ffe019 */
[----:B------:R-:W4:Y:S01]  /*0600*/  LDG.E.64 R24, desc[UR8][R22.64+0x8] ;  /* 0x0000080816187981 */ /* 0x000f22000c1e1b00 */
[----:B--2---:R-:W-:Y:S02]  /*0610*/  LOP3.LUT R26, R26, R28, RZ, 0xc0, !PT ;  /* 0x0000001c1a1a7212 */ /* 0x004fe400078ec0ff */
[----:B------:R-:W-:Y:S02]  /*0620*/  LOP3.LUT R27, R27, R29, RZ, 0xc0, !PT ;  /* 0x0000001d1b1b7212 */ /* 0x000fe400078ec0ff */
[----:B------:R-:W2:Y:S01]  /*0630*/  LDG.E.64 R28, desc[UR8][R20.64] ;  /* 0x00000008141c7981 */ /* 0x000ea2000c1e1b00 */
[----:B---3--:R-:W-:Y:S02]  /*0640*/  LOP3.LUT R35, R18, R32, RZ, 0xc0, !PT ;  /* 0x0000002012237212 */ /* 0x008fe400078ec0ff */
[----:B------:R-:W-:-:S02]  /*0650*/  LOP3.LUT R30, R19, R33, RZ, 0xc0, !PT ;  /* 0x00000021131e7212 */ /* 0x000fc400078ec0ff */
[----:B------:R-:W2:Y:S04]  /*0660*/  LDG.E.64 R32, desc[UR8][R22.64] ;  /* 0x0000000816207981 */ /* 0x000ea8000c1e1b00 */
[----:B------:R-:W4:Y:S01]  /*0670*/  LDG.E.64 R18, desc[UR8][R20.64+0x8] ;  /* 0x0000080814127981 */ /* 0x000f22000c1e1b00 */
[----:B------:R-:W-:Y:S08]  /*0680*/  POPC R31, R34 ;  /* 0x00000022001f7309 */ /* 0x000ff00000000000 */
[----:B------:R-:W0:Y:S08]  /*0690*/  POPC R37, R37 ;  /* 0x0000002500257309 */ /* 0x000e300000000000 */
[----:B------:R-:W-:Y:S08]  /*06a0*/  POPC R26, R26 ;  /* 0x0000001a001a7309 */ /* 0x000ff00000000000 */
[----:B------:R-:W1:Y:S01]  /*06b0*/  POPC R27, R27 ;  /* 0x0000001b001b7309 */ /* 0x000e620000000000 */
[----:B0-----:R-:W-:-:S04]  /*06c0*/  IADD3 R36, PT, PT, R36, R31, R37 ;  /* 0x0000001f24247210 */ /* 0x001fc80007ffe025 */
[----:B-1----:R-:W-:Y:S02]  /*06d0*/  IADD3 R26, PT, PT, R36, R26, R27 ;  /* 0x0000001a241a7210 */ /* 0x002fe40007ffe01b */
[----:B------:R-:W3:Y:S01]  /*06e0*/  LDG.E.64 R36, desc[UR8][R22.64+0x18] ;  /* 0x0000180816247981 */ /* 0x000ee2000c1e1b00 */
[----:B--2---:R-:W-:Y:S02]  /*06f0*/  LOP3.LUT R28, R28, R32, RZ, 0xc0, !PT ;  /* 0x000000201c1c7212 */ /* 0x004fe400078ec0ff */
[----:B------:R-:W-:Y:S02]  /*0700*/  LOP3.LUT R29, R29, R33, RZ, 0xc0, !PT ;  /* 0x000000211d1d7212 */ /* 0x000fe400078ec0ff */
[----:B----4-:R-:W-:Y:S01]  /*0710*/  LOP3.LUT R31, R18, R24, RZ, 0xc0, !PT ;  /* 0x00000018121f7212 */ /* 0x010fe200078ec0ff */
[----:B------:R-:W2:Y:S01]  /*0720*/  LDG.E.64 R32, desc[UR8][R22.64+0x10] ;  /* 0x0000100816207981 */ /* 0x000ea2000c1e1b00 */
[----:B------:R-:W-:-:S03]  /*0730*/  LOP3.LUT R34, R19, R25, RZ, 0xc0, !PT ;  /* 0x0000001913227212 */ /* 0x000fc600078ec0ff */
[----:B------:R-:W2:Y:S04]  /*0740*/  LDG.E.64 R24, desc[UR8][R20.64+0x10] ;  /* 0x0000100814187981 */ /* 0x000ea8000c1e1b00 */
[----:B------:R-:W3:Y:S01]  /*0750*/  LDG.E.64 R18, desc[UR8][R20.64+0x18] ;  /* 0x0000180814127981 */ /* 0x000ee2000c1e1b00 */
[----:B------:R-:W-:Y:S08]  /*0760*/  POPC R35, R35 ;  /* 0x0000002300237309 */ /* 0x000ff00000000000 */
[----:B------:R-:W0:Y:S08]  /*0770*/  POPC R30, R30 ;  /* 0x0000001e001e7309 */ /* 0x000e300000000000 */
[----:B------:R-:W-:Y:S08]  /*0780*/  POPC R28, R28 ;  /* 0x0000001c001c7309 */ /* 0x000ff00000000000 */
[----:B------:R-:W1:Y:S01]  /*0790*/  POPC R29, R29 ;  /* 0x0000001d001d7309 */ /* 0x000e620000000000 */
[----:B0-----:R-:W-:-:S02]  /*07a0*/  IADD3 R35, PT, PT, R26, R35, R30 ;  /* 0x000000231a237210 */ /* 0x001fc40007ffe01e */
[----:B------:R-:W4:Y:S02]  /*07b0*/  LDG.E.64 R26, desc[UR8][R20.64+0x20] ;  /* 0x00002008141a7981 */ /* 0x000f24000c1e1b00 */
[----:B-1----:R-:W-:Y:S02]  /*07c0*/  IADD3 R35, PT, PT, R35, R28, R29 ;  /* 0x0000001c23237210 */ /* 0x002fe40007ffe01d */
[----:B------:R-:W4:Y:S01]  /*07d0*/  LDG.E.64 R28, desc[UR8][R22.64+0x28] ;  /* 0x00002808161c7981 */ /* 0x000f22000c1e1b00 */
[----:B--2---:R-:W-:Y:S02]  /*07e0*/  LOP3.LUT R24, R24, R32, RZ, 0xc0, !PT ;  /* 0x0000002018187212 */ /* 0x004fe400078ec0ff */
[----:B------:R-:W-:Y:S02]  /*07f0*/  LOP3.LUT R25, R25, R33, RZ, 0xc0, !PT ;  /* 0x0000002119197212 */ /* 0x000fe400078ec0ff */
[----:B---3--:R-:W-:Y:S01]  /*0800*/  LOP3.LUT R36, R18, R36, RZ, 0xc0, !PT ;  /* 0x0000002412247212 */ /* 0x008fe200078ec0ff */
[----:B------:R-:W4:Y:S01]  /*0810*/  LDG.E.64 R32, desc[UR8][R22.64+0x20] ;  /* 0x0000200816207981 */ /* 0x000f22000c1e1b00 */
[----:B------:R-:W-:-:S03]  /*0820*/  LOP3.LUT R37, R19, R37, RZ, 0xc0, !PT ;  /* 0x0000002513257212 */ /* 0x000fc600078ec0ff */
[----:B------:R-:W2:Y:S01]  /*0830*/  LDG.E.64 R18, desc[UR8][R20.64+0x28] ;  /* 0x0000280814127981 */ /* 0x000ea2000c1e1b00 */
[----:B------:R-:W-:Y:S08]  /*0840*/  POPC R30, R31 ;  /* 0x0000001f001e7309 */ /* 0x000ff00000000000 */
[----:B------:R-:W0:Y:S08]  /*0850*/  POPC R34, R34 ;  /* 0x0000002200227309 */ /* 0x000e300000000000 */
[----:B------:R-:W-:Y:S08]  /*0860*/  POPC R24, R24 ;  /* 0x0000001800187309 */ /* 0x000ff00000000000 */
[----:B------:R-:W1:Y:S01]  /*0870*/  POPC R25, R25 ;  /* 0x0000001900197309 */ /* 0x000e620000000000 */
[----:B0-----:R-:W-:-:S04]  /*0880*/  IADD3 R35, PT, PT, R35, R30, R34 ;  /* 0x0000001e23237210 */ /* 0x001fc80007ffe022 */
[----:B-1----:R-:W-:Y:S02]  /*0890*/  IADD3 R24, PT, PT, R35, R24, R25 ;  /* 0x0000001823187210 */ /* 0x002fe40007ffe019 */
[----:B------:R-:W3:Y:S01]  /*08a0*/  LDG.E.64 R34, desc[UR8][R22.64+0x38] ;  /* 0x0000380816227981 */ /* 0x000ee2000c1e1b00 */
[----:B----4-:R-:W-:Y:S02]  /*08b0*/  LOP3.LUT R26, R26, R32, RZ, 0xc0, !PT ;  /* 0x000000201a1a7212 */ /* 0x010fe400078ec0ff */
[----:B------:R-:W-:Y:S02]  /*08c0*/  LOP3.LUT R27, R27, R33, RZ, 0xc0, !PT ;  /* 0x000000211b1b7212 */ /* 0x000fe400078ec0ff */
[----:B--2---:R-:W-:Y:S01]  /*08d0*/  LOP3.LUT R30, R18, R28, RZ, 0xc0, !PT ;  /* 0x0000001c121e7212 */ /* 0x004fe200078ec0ff */
[----:B------:R0:W2:Y:S01]  /*08e0*/  LDG.E.64 R32, desc[UR8][R22.64+0x30] ;  /* 0x0000300816207981 */ /* 0x0000a2000c1e1b00 */
[----:B------:R-:W-:-:S03]  /*08f0*/  LOP3.LUT R31, R19, R29, RZ, 0xc0, !PT ;  /* 0x0000001d131f7212 */ /* 0x000fc600078ec0ff */
[----:B------:R-:W2:Y:S04]  /*0900*/  LDG.E.64 R28, desc[UR8][R20.64+0x30] ;  /* 0x00003008141c7981 */ /* 0x000ea8000c1e1b00 */
[----:B------:R1:W3:Y:S01]  /*0910*/  LDG.E.64 R18, desc[UR8][R20.64+0x38] ;  /* 0x0000380814127981 */ /* 0x0002e2000c1e1b00 */
[----:B------:R-:W-:Y:S01]  /*0920*/  POPC R37, R37 ;  /* 0x0000002500257309 */ /* 0x000fe20000000000 */
[----:B------:R-:W-:-:S07]  /*0930*/  VIADD R9, R9, 0x10 ;  /* 0x0000001009097836 */ /* 0x000fce0000000000 */
[----:B------:R-:W-:Y:S08]  /*0940*/  POPC R26, R26 ;  /* 0x0000001a001a7309 */ /* 0x000ff00000000000 */
[----:B------:R-:W-:Y:S08]  /*0950*/  POPC R27, R27 ;  /* 0x0000001b001b7309 */ /* 0x000ff00000000000 */
[----:B------:R-:W-:Y:S08]  /*0960*/  POPC R30, R30 ;  /* 0x0000001e001e7309 */ /* 0x000ff00000000000 */
[----:B------:R-:W-:Y:S01]  /*0970*/  POPC R31, R31 ;  /* 0x0000001f001f7309 */ /* 0x000fe20000000000 */
[----:B------:R-:W-:-:S02]  /*0980*/  ISETP.NE.AND P1, PT, R9, RZ, PT ;  /* 0x000000ff0900720c */ /* 0x000fc40003f25270 */
[----:B0-----:R-:W-:Y:S02]  /*0990*/  IADD3 R22, P2, PT, R22, 0x80, RZ ;  /* 0x0000008016167810 */ /* 0x001fe40007f5e0ff */
[----:B-1----:R-:W-:-:S03]  /*09a0*/  IADD3 R20, P3, PT, R20, 0x80, RZ ;  /* 0x0000008014147810 */ /* 0x002fc60007f7e0ff */
[----:B------:R-:W-:Y:S02]  /*09b0*/  IMAD.X R23, RZ, RZ, R23, P2 ;  /* 0x000000ffff177224 */ /* 0x000fe400010e0617 */
[----:B------:R-:W-:Y:S01]  /*09c0*/  IMAD.X R21, RZ, RZ, R21, P3 ;  /* 0x000000ffff157224 */ /* 0x000fe200018e0615 */
[----:B--2---:R-:W-:Y:S02]  /*09d0*/  LOP3.LUT R29, R29, R33, RZ, 0xc0, !PT ;  /* 0x000000211d1d7212 */ /* 0x004fe400078ec0ff */
[----:B------:R-:W0:Y:S01]  /*09e0*/  POPC R33, R36 ;  /* 0x0000002400217309 */ /* 0x000e220000000000 */
[----:B------:R-:W-:Y:S02]  /*09f0*/  LOP3.LUT R28, R28, R32, RZ, 0xc0, !PT ;  /* 0x000000201c1c7212 */ /* 0x000fe400078ec0ff */
[----:B---3--:R-:W-:Y:S02]  /*0a00*/  LOP3.LUT R34, R18, R34, RZ, 0xc0, !PT ;  /* 0x0000002212227212 */ /* 0x008fe400078ec0ff */
[----:B------:R-:W-:-:S03]  /*0a10*/  LOP3.LUT R18, R19, R35, RZ, 0xc0, !PT ;  /* 0x0000002313127212 */ /* 0x000fc600078ec0ff */
[----:B------:R-:W-:Y:S08]  /*0a20*/  POPC R28, R28 ;  /* 0x0000001c001c7309 */ /* 0x000ff00000000000 */
[----:B------:R-:W1:Y:S01]  /*0a30*/  POPC R29, R29 ;  /* 0x0000001d001d7309 */ /* 0x000e620000000000 */
[----:B0-----:R-:W-:-:S04]  /*0a40*/  IADD3 R24, PT, PT, R24, R33, R37 ;  /* 0x0000002118187210 */ /* 0x001fc80007ffe025 */
[----:B------:R-:W-:-:S03]  /*0a50*/  IADD3 R24, PT, PT, R24, R26, R27 ;  /* 0x0000001a18187210 */ /* 0x000fc60007ffe01b */
[----:B------:R-:W-:Y:S01]  /*0a60*/  POPC R34, R34 ;  /* 0x0000002200227309 */ /* 0x000fe20000000000 */
[----:B------:R-:W-:-:S07]  /*0a70*/  IADD3 R24, PT, PT, R24, R30, R31 ;  /* 0x0000001e18187210 */ /* 0x000fce0007ffe01f */
[----:B------:R-:W0:Y:S01]  /*0a80*/  POPC R18, R18 ;  /* 0x0000001200127309 */ /* 0x000e220000000000 */
[----:B-1----:R-:W-:-:S04]  /*0a90*/  IADD3 R29, PT, PT, R24, R28, R29 ;  /* 0x0000001c181d7210 */ /* 0x002fc80007ffe01d */
[----:B0-----:R-:W-:Y:S01]  /*0aa0*/  IADD3 R34, PT, PT, R29, R34, R18 ;  /* 0x000000221d227210 */ /* 0x001fe20007ffe012 */
[----:B------:R-:W-:Y:S06]  /*0ab0*/  @P1 BRA `(.L_x_6) ;  /* 0xfffffff800241947 */ /* 0x000fec000383ffff */
[----:B------:R-:W-:Y:S05]  /*0ac0*/  BSYNC.RECONVERGENT B2 ;  /* 0x0000000000027941 */ /* 0x000fea0003800200 */
.L_x_5:
[----:B------:R-:W-:-:S07]  /*0ad0*/  IMAD.MOV.U32 R9, RZ, RZ, R5 ;  /* 0x000000ffff097224 */ /* 0x000fce00078e0005 */
.L_x_4:
[----:B------:R-:W-:Y:S05]  /*0ae0*/  BSYNC.RECONVERGENT B1 ;  /* 0x0000000000017941 */ /* 0x000fea0003800200 */
.L_x_3:
[----:B------:R-:W-:-:S13]  /*0af0*/  ISETP.NE.AND P1, PT, R3, RZ, PT ;  /* 0x000000ff0300720c */ /* 0x000fda0003f25270 */
[----:B------:R-:W-:Y:S05]  /*0b00*/  @!P1 BRA `(.L_x_2) ;  /* 0x00000008000c9947 */ /* 0x000fea0003800000 */
[----:B------:R-:W-:Y:S01]  /*0b10*/  ISETP.GE.U32.AND P1, PT, R7, 0x7, PT ;  /* 0x000000070700780c */ /* 0x000fe20003f26070 */
[----:B------:R-:W-:Y:S01]  /*0b20*/  BSSY.RECONVERGENT B1, `(.L_x_7) ;  /* 0x000003f000017945 */ /* 0x000fe20003800200 */
[----:B------:R-:W-:-:S11]  /*0b30*/  ISETP.NE.AND P2, PT, R4, RZ, PT ;  /* 0x000000ff0400720c */ /* 0x000fd60003f45270 */
[----:B------:R-:W-:Y:S05]  /*0b40*/  @!P1 BRA `(.L_x_8) ;  /* 0x0000000000f09947 */ /* 0x000fea0003800000 */
[----:B------:R-:W-:Y:S02]  /*0b50*/  IMAD.MOV.U32 R20, RZ, RZ, 0x8 ;  /* 0x00000008ff147424 */ /* 0x000fe400078e00ff */
[----:B------:R-:W-:-:S04]  /*0b60*/  IMAD.WIDE.U32 R18, R9, 0x8, R14 ;  /* 0x0000000809127825 */ /* 0x000fc800078e000e */
[----:B------:R-:W-:Y:S01]  /*0b70*/  IMAD.WIDE.U32 R20, R9, R20, UR10 ;  /* 0x0000000a09147e25 */ /* 0x000fe2000f8e0014 */
[----:B------:R-:W2:Y:S04]  /*0b80*/  LDG.E.64 R28, desc[UR8][R18.64] ;  /* 0x00000008121c7981 */ /* 0x000ea8000c1e1b00 */
[----:B------:R-:W2:Y:S04]  /*0b90*/  LDG.E.64 R26, desc[UR8][R20.64] ;  /* 0x00000008141a7981 */ /* 0x000ea8000c1e1b00 */
[----:B------:R-:W3:Y:S04]  /*0ba0*/  LDG.E.64 R24, desc[UR8][R18.64+0x8] ;  /* 0x0000080812187981 */ /* 0x000ee8000c1e1b00 */
[----:B------:R-:W3:Y:S01]  /*0bb0*/  LDG.E.64 R22, desc[UR8][R20.64+0x8] ;  /* 0x0000080814167981 */ /* 0x000ee2000c1e1b00 */
[----:B--2---:R-:W-:-:S02]  /*0bc0*/  LOP3.LUT R32, R26, R28, RZ, 0xc0, !PT ;  /* 0x0000001c1a207212 */ /* 0x004fc400078ec0ff */
[----:B------:R-:W-:Y:S02]  /*0bd0*/  LOP3.LUT R37, R27, R29, RZ, 0xc0, !PT ;  /* 0x0000001d1b257212 */ /* 0x000fe400078ec0ff */
[----:B------:R-:W2:Y:S04]  /*0be0*/  LDG.E.64 R28, desc[UR8][R18.64+0x10] ;  /* 0x00001008121c7981 */ /* 0x000ea8000c1e1b00 */
[----:B------:R-:W2:Y:S01]  /*0bf0*/  LDG.E.64 R26, desc[UR8][R20.64+0x10] ;  /* 0x00001008141a7981 */ /* 0x000ea2000c1e1b00 */
[----:B---3--:R-:W-:Y:S02]  /*0c00*/  LOP3.LUT R36, R22, R24, RZ, 0xc0, !PT ;  /* 0x0000001816247212 */ /* 0x008fe400078ec0ff */
[----:B------:R-:W-:Y:S02]  /*0c10*/  LOP3.LUT R35, R23, R25, RZ, 0xc0, !PT ;  /* 0x0000001917237212 */ /* 0x000fe400078ec0ff */
[----:B------:R-:W3:Y:S04]  /*0c20*/  LDG.E.64 R24, desc[UR8][R18.64+0x18] ;  /* 0x0000180812187981 */ /* 0x000ee8000c1e1b00 */
[----:B------:R-:W3:Y:S01]  /*0c30*/  LDG.E.64 R22, desc[UR8][R20.64+0x18] ;  /* 0x0000180814167981 */ /* 0x000ee2000c1e1b00 */
[----:B------:R-:W-:Y:S01]  /*0c40*/  POPC R37, R37 ;  /* 0x0000002500257309 */ /* 0x000fe20000000000 */
[----:B--2---:R-:W-:-:S07]  /*0c50*/  LOP3.LUT R31, R27, R29, RZ, 0xc0, !PT ;  /* 0x0000001d1b1f7212 */ /* 0x004fce00078ec0ff */
[----:B------:R0:W1:Y:S01]  /*0c60*/  POPC R27, R32 ;  /* 0x00000020001b7309 */ /* 0x0000620000000000 */
[----:B---3--:R-:W-:Y:S02]  /*0c70*/  LOP3.LUT R33, R23, R25, RZ, 0xc0, !PT ;  /* 0x0000001917217212 */ /* 0x008fe400078ec0ff */
[----:B0-----:R-:W-:Y:S02]  /*0c80*/  LOP3.LUT R32, R22, R24, RZ, 0xc0, !PT ;  /* 0x0000001816207212 */ /* 0x001fe400078ec0ff */
[----:B------:R-:W2:Y:S04]  /*0c90*/  LDG.E.64 R22, desc[UR8][R18.64+0x20] ;  /* 0x0000200812167981 */ /* 0x000ea8000c1e1b00 */
[----:B------:R-:W2:Y:S01]  /*0ca0*/  LDG.E.64 R24, desc[UR8][R20.64+0x20] ;  /* 0x0000200814187981 */ /* 0x000ea2000c1e1b00 */
[----:B------:R-:W-:-:S02]  /*0cb0*/  LOP3.LUT R30, R26, R28, RZ, 0xc0, !PT ;  /* 0x0000001c1a1e7212 */ /* 0x000fc400078ec0ff */
[----:B-1----:R-:W-:Y:S01]  /*0cc0*/  IADD3 R34, PT, PT, R34, R27, R37 ;  /* 0x0000001b22227210 */ /* 0x002fe20007ffe025 */
[----:B------:R-:W3:Y:S04]  /*0cd0*/  LDG.E.64 R28, desc[UR8][R20.64+0x28] ;  /* 0x00002808141c7981 */ /* 0x000ee8000c1e1b00 */
[----:B------:R-:W3:Y:S01]  /*0ce0*/  LDG.E.64 R26, desc[UR8][R18.64+0x28] ;  /* 0x00002808121a7981 */ /* 0x000ee2000c1e1b00 */
[----:B------:R-:W-:Y:S01]  /*0cf0*/  POPC R35, R35 ;  /* 0x0000002300237309 */ /* 0x000fe20000000000 */
[----:B--2---:R-:W-:-:S07]  /*0d00*/  LOP3.LUT R25, R25, R23, RZ, 0xc0, !PT ;  /* 0x0000001719197212 */ /* 0x004fce00078ec0ff */
[----:B------:R-:W0:Y:S01]  /*0d10*/  POPC R23, R36 ;  /* 0x0000002400177309 */ /* 0x000e220000000000 */
[----:B------:R-:W-:Y:S02]  /*0d20*/  LOP3.LUT R24, R24, R22, RZ, 0xc0, !PT ;  /* 0x0000001618187212 */ /* 0x000fe400078ec0ff */
[----:B---3--:R-:W-:Y:S02]  /*0d30*/  LOP3.LUT R28, R28, R26, RZ, 0xc0, !PT ;  /* 0x0000001a1c1c7212 */ /* 0x008fe400078ec0ff */
[----:B------:R-:W-:Y:S02]  /*0d40*/  LOP3.LUT R29, R29, R27, RZ, 0xc0, !PT ;  /* 0x0000001b1d1d7212 */ /* 0x000fe400078ec0ff */
[----:B------:R-:W2:Y:S01]  /*0d50*/  LDG.E.64 R26, desc[UR8][R18.64+0x30] ;  /* 0x00003008121a7981 */ /* 0x000ea2000c1e1b00 */
[----:B0-----:R-:W-:-:S03]  /*0d60*/  IADD3 R34, PT, PT, R34, R23, R35 ;  /* 0x0000001722227210 */ /* 0x001fc60007ffe023 */
[----:B------:R-:W2:Y:S04]  /*0d70*/  LDG.E.64 R22, desc[UR8][R20.64+0x30] ;  /* 0x0000300814167981 */ /* 0x000ea8000c1e1b00 */
[----:B------:R-:W3:Y:S04]  /*0d80*/  LDG.E.64 R18, desc[UR8][R18.64+0x38] ;  /* 0x0000380812127981 */ /* 0x000ee8000c1e1b00 */
[----:B------:R-:W3:Y:S01]  /*0d90*/  LDG.E.64 R20, desc[UR8][R20.64+0x38] ;  /* 0x0000380814147981 */ /* 0x000ee2000c1e1b00 */
[----:B------:R-:W-:Y:S08]  /*0da0*/  POPC R37, R30 ;  /* 0x0000001e00257309 */ /* 0x000ff00000000000 */
[----:B------:R-:W0:Y:S08]  /*0db0*/  POPC R31, R31 ;  /* 0x0000001f001f7309 */ /* 0x000e300000000000 */
[----:B------:R-:W-:Y:S08]  /*0dc0*/  POPC R32, R32 ;  /* 0x0000002000207309 */ /* 0x000ff00000000000 */
[----:B------:R-:W1:Y:S01]  /*0dd0*/  POPC R33, R33 ;  /* 0x0000002100217309 */ /* 0x000e620000000000 */
[----:B0-----:R-:W-:-:S07]  /*0de0*/  IADD3 R34, PT, PT, R34, R37, R31 ;  /* 0x0000002522227210 */ /* 0x001fce0007ffe01f */
[----:B------:R-:W-:Y:S08]  /*0df0*/  POPC R24, R24 ;  /* 0x0000001800187309 */ /* 0x000ff00000000000 */
[----:B------:R-:W0:Y:S01]  /*0e00*/  POPC R25, R25 ;  /* 0x0000001900197309 */ /* 0x000e220000000000 */
[----:B-1----:R-:W-:-:S07]  /*0e10*/  IADD3 R32, PT, PT, R34, R32, R33 ;  /* 0x0000002022207210 */ /* 0x002fce0007ffe021 */
[----:B------:R-:W-:Y:S08]  /*0e20*/  POPC R28, R28 ;  /* 0x0000001c001c7309 */ /* 0x000ff00000000000 */
[----:B------:R-:W1:Y:S01]  /*0e30*/  POPC R29, R29 ;  /* 0x0000001d001d7309 */ /* 0x000e620000000000 */
[----:B0-----:R-:W-:Y:S01]  /*0e40*/  IADD3 R24, PT, PT, R32, R24, R25 ;  /* 0x0000001820187210 */ /* 0x001fe20007ffe019 */
[----:B------:R-:W-:-:S03]  /*0e50*/  VIADD R9, R9, 0x8 ;  /* 0x0000000809097836 */ /* 0x000fc60000000000 */
[----:B-1----:R-:W-:Y:S02]  /*0e60*/  IADD3 R29, PT, PT, R24, R28, R29 ;  /* 0x0000001c181d7210 */ /* 0x002fe40007ffe01d */
[----:B--2---:R-:W-:Y:S02]  /*0e70*/  LOP3.LUT R23, R23, R27, RZ, 0xc0, !PT ;  /* 0x0000001b17177212 */ /* 0x004fe400078ec0ff */
[----:B------:R-:W-:-:S04]  /*0e80*/  LOP3.LUT R26, R22, R26, RZ, 0xc0, !PT ;  /* 0x0000001a161a7212 */ /* 0x000fc800078ec0ff */
[----:B------:R-:W-:Y:S01]  /*0e90*/  POPC R22, R26 ;  /* 0x0000001a00167309 */ /* 0x000fe20000000000 */
[----:B---3--:R-:W-:Y:S02]  /*0ea0*/  LOP3.LUT R27, R20, R18, RZ, 0xc0, !PT ;  /* 0x00000012141b7212 */ /* 0x008fe400078ec0ff */
[----:B------:R-:W-:-:S05]  /*0eb0*/  LOP3.LUT R18, R21, R19, RZ, 0xc0, !PT ;  /* 0x0000001315127212 */ /* 0x000fca00078ec0ff */
[----:B------:R-:W0:Y:S08]  /*0ec0*/  POPC R23, R23 ;  /* 0x0000001700177309 */ /* 0x000e300000000000 */
[----:B------:R-:W-:Y:S08]  /*0ed0*/  POPC R27, R27 ;  /* 0x0000001b001b7309 */ /* 0x000ff00000000000 */
[----:B------:R-:W1:Y:S01]  /*0ee0*/  POPC R34, R18 ;  /* 0x0000001200227309 */ /* 0x000e620000000000 */
[----:B0-----:R-:W-:-:S04]  /*0ef0*/  IADD3 R22, PT, PT, R29, R22, R23 ;  /* 0x000000161d167210 */ /* 0x001fc80007ffe017 */
[----:B-1----:R-:W-:-:S07]  /*0f00*/  IADD3 R34, PT, PT, R22, R27, R34 ;  /* 0x0000001b16227210 */ /* 0x002fce0007ffe022 */
.L_x_8:
[----:B------:R-:W-:Y:S05]  /*0f10*/  BSYNC.RECONVERGENT B1 ;  /* 0x0000000000017941 */ /* 0x000fea0003800200 */
.L_x_7:
        /* <DEDUP_REMOVED lines=11> */
[----:B------:R-:W3:Y:S04]  /*0fd0*/  LDG.E.64 R26, desc[UR8][R30.64+0x8] ;  /* 0x000008081e1a7981 */ /* 0x000ee8000c1e1b00 */
[----:B------:R-:W4:Y:S04]  /*0fe0*/  LDG.E.64 R22, desc[UR8][R32.64+0x18] ;  /* 0x0000180820167981 */ /* 0x000f28000c1e1b00 */
[----:B------:R-:W4:Y:S01]  /*0ff0*/  LDG.E.64 R24, desc[UR8][R30.64+0x18] ;  /* 0x000018081e187981 */ /* 0x000f22000c1e1b00 */
[----:B--2---:R-:W-:-:S02]  /*1000*/  LOP3.LUT R35, R18, R20, RZ, 0xc0, !PT ;  /* 0x0000001412237212 */ /* 0x004fc400078ec0ff */
[----:B------:R-:W-:Y:S02]  /*1010*/  LOP3.LUT R36, R19, R21, RZ, 0xc0, !PT ;  /* 0x0000001513247212 */ /* 0x000fe400078ec0ff */
[----:B------:R-:W2:Y:S04]  /*1020*/  LDG.E.64 R18, desc[UR8][R32.64+0x10] ;  /* 0x0000100820127981 */ /* 0x000ea8000c1e1b00 */
[----:B------:R-:W2:Y:S01]  /*1030*/  LDG.E.64 R20, desc[UR8][R30.64+0x10] ;  /* 0x000010081e147981 */ /* 0x000ea2000c1e1b00 */
[----:B---3--:R-:W-:Y:S02]  /*1040*/  LOP3.LUT R26, R26, R28, RZ, 0xc0, !PT ;  /* 0x0000001c1a1a7212 */ /* 0x008fe400078ec0ff */
[----:B------:R-:W-:Y:S01]  /*1050*/  LOP3.LUT R27, R27, R29, RZ, 0xc0, !PT ;  /* 0x0000001d1b1b7212 */ /* 0x000fe200078ec0ff */
[----:B------:R-:W-:Y:S08]  /*1060*/  POPC R35, R35 ;  /* 0x0000002300237309 */ /* 0x000ff00000000000 */
[----:B------:R-:W0:Y:S08]  /*1070*/  POPC R36, R36 ;  /* 0x0000002400247309 */ /* 0x000e300000000000 */
[----:B------:R-:W-:Y:S08]  /*1080*/  POPC R26, R26 ;  /* 0x0000001a001a7309 */ /* 0x000ff00000000000 */
[----:B------:R-:W1:Y:S01]  /*1090*/  POPC R27, R27 ;  /* 0x0000001b001b7309 */ /* 0x000e620000000000 */
[----:B0-----:R-:W-:Y:S01]  /*10a0*/  IADD3 R35, PT, PT, R34, R35, R36 ;  /* 0x0000002322237210 */ /* 0x001fe20007ffe024 */
[----:B------:R-:W-:-:S03]  /*10b0*/  VIADD R9, R9, 0x4 ;  /* 0x0000000409097836 */ /* 0x000fc60000000000 */
[----:B-1----:R-:W-:Y:S02]  /*10c0*/  IADD3 R35, PT, PT, R35, R26, R27 ;  /* 0x0000001a23237210 */ /* 0x002fe40007ffe01b */
[----:B--2---:R-:W-:Y:S02]  /*10d0*/  LOP3.LUT R18, R20, R18, RZ, 0xc0, !PT ;  /* 0x0000001214127212 */ /* 0x004fe400078ec0ff */
[----:B------:R-:W-:Y:S02]  /*10e0*/  LOP3.LUT R19, R21, R19, RZ, 0xc0, !PT ;  /* 0x0000001315137212 */ /* 0x000fe400078ec0ff */
[----:B----4-:R-:W-:Y:S02]  /*10f0*/  LOP3.LUT R20, R24, R22, RZ, 0xc0, !PT ;  /* 0x0000001618147212 */ /* 0x010fe400078ec0ff */
[----:B------:R-:W-:Y:S01]  /*1100*/  LOP3.LUT R22, R25, R23, RZ, 0xc0, !PT ;  /* 0x0000001719167212 */ /* 0x000fe200078ec0ff */
[----:B------:R-:W-:Y:S08]  /*1110*/  POPC R18, R18 ;  /* 0x0000001200127309 */ /* 0x000ff00000000000 */
[----:B------:R-:W0:Y:S08]  /*1120*/  POPC R19, R19 ;  /* 0x0000001300137309 */ /* 0x000e300000000000 */
[----:B------:R-:W-:Y:S08]  /*1130*/  POPC R20, R20 ;  /* 0x0000001400147309 */ /* 0x000ff00000000000 */
[----:B------:R-:W1:Y:S01]  /*1140*/  POPC R22, R22 ;  /* 0x0000001600167309 */ /* 0x000e620000000000 */
[----:B0-----:R-:W-:-:S04]  /*1150*/  IADD3 R35, PT, PT, R35, R18, R19 ;  /* 0x0000001223237210 */ /* 0x001fc80007ffe013 */
[----:B-1----:R-:W-:-:S07]  /*1160*/  IADD3 R34, PT, PT, R35, R20, R22 ;  /* 0x0000001423227210 */ /* 0x002fce0007ffe016 */
.L_x_10:
[----:B------:R-:W-:Y:S05]  /*1170*/  BSYNC.RECONVERGENT B1 ;  /* 0x0000000000017941 */ /* 0x000fea0003800200 */
.L_x_9:
[----:B------:R-:W-:Y:S05]  /*1180*/  @!P2 BRA `(.L_x_2) ;  /* 0x00000000006ca947 */ /* 0x000fea0003800000 */
[----:B------:R-:W-:Y:S02]  /*1190*/  IMAD.MOV.U32 R22, RZ, RZ, 0x8 ;  /* 0x00000008ff167424 */ /* 0x000fe400078e00ff */
[----:B------:R-:W-:-:S04]  /*11a0*/  IMAD.WIDE.U32 R24, R9, 0x8, R14 ;  /* 0x0000000809187825 */ /* 0x000fc800078e000e */
[----:B------:R-:W-:Y:S01]  /*11b0*/  IMAD.WIDE.U32 R22, R9, R22, UR10 ;  /* 0x0000000a09167e25 */ /* 0x000fe2000f8e0016 */
[----:B------:R-:W2:Y:S04]  /*11c0*/  LDG.E.64 R18, desc[UR8][R24.64] ;  /* 0x0000000818127981 */ /* 0x000ea8000c1e1b00 */
[----:B------:R-:W2:Y:S01]  /*11d0*/  LDG.E.64 R20, desc[UR8][R22.64] ;  /* 0x0000000816147981 */ /* 0x000ea2000c1e1b00 */
[----:B------:R-:W-:Y:S02]  /*11e0*/  ISETP.NE.AND P1, PT, R6, 0x1, PT ;  /* 0x000000010600780c */ /* 0x000fe40003f25270 */
[----:B--2---:R-:W-:Y:S02]  /*11f0*/  LOP3.LUT R9, R20, R18, RZ, 0xc0, !PT ;  /* 0x0000001214097212 */ /* 0x004fe400078ec0ff */
[----:B------:R-:W-:-:S04]  /*1200*/  LOP3.LUT R18, R21, R19, RZ, 0xc0, !PT ;  /* 0x0000001315127212 */ /* 0x000fc800078ec0ff */
[----:B------:R-:W-:Y:S08]  /*1210*/  POPC R9, R9 ;  /* 0x0000000900097309 */ /* 0x000ff00000000000 */
[----:B------:R-:W0:Y:S02]  /*1220*/  POPC R18, R18 ;  /* 0x0000001200127309 */ /* 0x000e240000000000 */
[----:B0-----:R-:W-:Y:S01]  /*1230*/  IADD3 R34, PT, PT, R34, R9, R18 ;  /* 0x0000000922227210 */ /* 0x001fe20007ffe012 */
[----:B------:R-:W-:Y:S06]  /*1240*/  @!P1 BRA `(.L_x_2) ;  /* 0x00000000003c9947 */ /* 0x000fec0003800000 */
[----:B------:R-:W-:Y:S01]  /*1250*/  ISETP.NE.AND P1, PT, R6, 0x2, PT ;  /* 0x000000020600780c */ /* 0x000fe20003f25270 */
[----:B------:R-:W2:Y:S04]  /*1260*/  LDG.E.64 R18, desc[UR8][R24.64+0x8] ;  /* 0x0000080818127981 */ /* 0x000ea8000c1e1b00 */
[----:B------:R-:W2:Y:S08]  /*1270*/  LDG.E.64 R20, desc[UR8][R22.64+0x8] ;  /* 0x0000080816147981 */ /* 0x000eb0000c1e1b00 */
[----:B------:R-:W3:Y:S04]  /*1280*/  @P1 LDG.E.64 R26, desc[UR8][R24.64+0x10] ;  /* 0x00001008181a1981 */ /* 0x000ee8000c1e1b00 */
[----:B------:R-:W3:Y:S01]  /*1290*/  @P1 LDG.E.64 R28, desc[UR8][R22.64+0x10] ;  /* 0x00001008161c1981 */ /* 0x000ee2000c1e1b00 */
[----:B--2---:R-:W-:-:S02]  /*12a0*/  LOP3.LUT R9, R20, R18, RZ, 0xc0, !PT ;  /* 0x0000001214097212 */ /* 0x004fc400078ec0ff */
[----:B------:R-:W-:-:S04]  /*12b0*/  LOP3.LUT R18, R21, R19, RZ, 0xc0, !PT ;  /* 0x0000001315127212 */ /* 0x000fc800078ec0ff */
[----:B------:R-:W-:Y:S01]  /*12c0*/  POPC R9, R9 ;  /* 0x0000000900097309 */ /* 0x000fe20000000000 */
[----:B---3--:R-:W-:Y:S02]  /*12d0*/  @P1 LOP3.LUT R19, R28, R26, RZ, 0xc0, !PT ;  /* 0x0000001a1c131212 */ /* 0x008fe400078ec0ff */
[----:B------:R-:W-:-:S05]  /*12e0*/  @P1 LOP3.LUT R20, R29, R27, RZ, 0xc0, !PT ;  /* 0x0000001b1d141212 */ /* 0x000fca00078ec0ff */
[----:B------:R-:W0:Y:S08]  /*12f0*/  POPC R18, R18 ;  /* 0x0000001200127309 */ /* 0x000e300000000000 */
[----:B------:R-:W-:Y:S01]  /*1300*/  @P1 POPC R19, R19 ;  /* 0x0000001300131309 */ /* 0x000fe20000000000 */
[----:B0-----:R-:W-:-:S07]  /*1310*/  IADD3 R34, PT, PT, R34, R9, R18 ;  /* 0x0000000922227210 */ /* 0x001fce0007ffe012 */
[----:B------:R-:W0:Y:S02]  /*1320*/  @P1 POPC R20, R20 ;  /* 0x0000001400141309 */ /* 0x000e240000000000 */
[----:B0-----:R-:W-:-:S07]  /*1330*/  @P1 IADD3 R34, PT, PT, R34, R19, R20 ;  /* 0x0000001322221210 */ /* 0x001fce0007ffe014 */
.L_x_2:
[----:B------:R-:W-:Y:S05]  /*1340*/  BSYNC.RECONVERGENT B0 ;  /* 0x0000000000007941 */ /* 0x000fea0003800200 */
.L_x_1:
[----:B------:R-:W-:Y:S01]  /*1350*/  BSSY.RECONVERGENT B0, `(.L_x_11) ;  /* 0x0000105000007945 */ /* 0x000fe20003800200 */
[----:B------:R-:W-:-:S03]  /*1360*/  IMAD.MOV.U32 R31, RZ, RZ, RZ ;  /* 0x000000ffff1f7224 */ /* 0x000fc600078e00ff */
[----:B------:R-:W-:Y:S05]  /*1370*/  @!P0 BRA `(.L_x_12) ;  /* 0x0000001000088947 */ /* 0x000fea0003800000 */
[----:B------:R-:W-:Y:S01]  /*1380*/  ISETP.GE.U32.AND P1, PT, R2, 0x10, PT ;  /* 0x000000100200780c */ /* 0x000fe20003f26070 */
[----:B------:R-:W-:Y:S01]  /*1390*/  BSSY.RECONVERGENT B1, `(.L_x_13) ;  /* 0x000007e000017945 */ /* 0x000fe20003800200 */
[----:B------:R-:W-:Y:S02]  /*13a0*/  IMAD.MOV.U32 R9, RZ, RZ, RZ ;  /* 0x000000ffff097224 */ /* 0x000fe400078e00ff */
[----:B------:R-:W-:-:S09]  /*13b0*/  IMAD.MOV.U32 R31, RZ, RZ, RZ ;  /* 0x000000ffff1f7224 */ /* 0x000fd200078e00ff */
[----:B------:R-:W-:Y:S05]  /*13c0*/  @!P1 BRA `(.L_x_14) ;  /* 0x0000000400e89947 */ /* 0x000fea0003800000 */
[----:B------:R-:W-:Y:S01]  /*13d0*/  BSSY.RECONVERGENT B2, `(.L_x_15) ;  /* 0x0000078000027945 */ /* 0x000fe20003800200 */
[----:B------:R-:W-:Y:S02]  /*13e0*/  IMAD.MOV.U32 R9, RZ, RZ, RZ ;  /* 0x000000ffff097224 */ /* 0x000fe400078e00ff */
[----:B------:R-:W-:-:S07]  /*13f0*/  IMAD.MOV.U32 R31, RZ, RZ, RZ ;  /* 0x000000ffff1f7224 */ /* 0x000fce00078e00ff */
.L_x_16:
[----:B------:R-:W-:-:S04]  /*1400*/  IMAD.WIDE.U32 R28, R9, 0x8, R12 ;  /* 0x00000008091c7825 */ /* 0x000fc800078e000c */
[----:B-----5:R-:W-:Y:S01]  /*1410*/  IMAD.WIDE.U32 R26, R9, 0x8, R10 ;  /* 0x00000008091a7825 */ /* 0x020fe200078e000a */
        /* <DEDUP_REMOVED lines=8> */
[----:B------:R-:W4:Y:S01]  /*14a0*/  LDG.E.64 R18, desc[UR8][R28.64+0x10] ;  /* 0x000010081c127981 */ /* 0x000f22000c1e1b00 */
[----:B---3--:R-:W-:Y:S02]  /*14b0*/  LOP3.LUT R33, R22, R24, RZ, 0xc0, !PT ;  /* 0x0000001816217212 */ /* 0x008fe400078ec0ff */
[----:B------:R-:W-:Y:S02]  /*14c0*/  LOP3.LUT R35, R23, R25, RZ, 0xc0, !PT ;  /* 0x0000001917237212 */ /* 0x000fe400078ec0ff */
[----:B------:R-:W2:Y:S04]  /*14d0*/  LDG.E.64 R22, desc[UR8][R28.64+0x18] ;  /* 0x000018081c167981 */ /* 0x000ea8000c1e1b00 */
[----:B------:R-:W2:Y:S01]  /*14e0*/  LDG.E.64 R24, desc[UR8][R26.64+0x18] ;  /* 0x000018081a187981 */ /* 0x000ea2000c1e1b00 */
[----:B------:R-:W-:Y:S08]  /*14f0*/  POPC R30, R30 ;  /* 0x0000001e001e7309 */ /* 0x000ff00000000000 */
[----:B------:R-:W0:Y:S08]  /*1500*/  POPC R32, R32 ;  /* 0x0000002000207309 */ /* 0x000e300000000000 */
[----:B------:R-:W-:Y:S08]  /*1510*/  POPC R33, R33 ;  /* 0x0000002100217309 */ /* 0x000ff00000000000 */
[----:B------:R-:W1:Y:S01]  /*1520*/  POPC R35, R35 ;  /* 0x0000002300237309 */ /* 0x000e620000000000 */
[----:B----4-:R-:W-:-:S02]  /*1530*/  LOP3.LUT R18, R20, R18, RZ, 0xc0, !PT ;  /* 0x0000001214127212 */ /* 0x010fc400078ec0ff */
[----:B------:R-:W-:Y:S02]  /*1540*/  LOP3.LUT R19, R21, R19, RZ, 0xc0, !PT ;  /* 0x0000001315137212 */ /* 0x000fe400078ec0ff */
[----:B------:R-:W3:Y:S01]  /*1550*/  LDG.E.64 R20, desc[UR8][R28.64+0x20] ;  /* 0x000020081c147981 */ /* 0x000ee2000c1e1b00 */
[----:B--2---:R-:W-:Y:S02]  /*1560*/  LOP3.LUT R24, R24, R22, RZ, 0xc0, !PT ;  /* 0x0000001618187212 */ /* 0x004fe400078ec0ff */
[----:B0-----:R-:W-:Y:S02]  /*1570*/  IADD3 R22, PT, PT, R31, R30, R32 ;  /* 0x0000001e1f167210 */ /* 0x001fe40007ffe020 */
[----:B------:R-:W3:Y:S01]  /*1580*/  LDG.E.64 R30, desc[UR8][R26.64+0x20] ;  /* 0x000020081a1e7981 */ /* 0x000ee2000c1e1b00 */
[----:B------:R-:W-:Y:S02]  /*1590*/  LOP3.LUT R25, R25, R23, RZ, 0xc0, !PT ;  /* 0x0000001719197212 */ /* 0x000fe400078ec0ff */
[----:B-1----:R-:W-:-:S02]  /*15a0*/  IADD3 R32, PT, PT, R22, R33, R35 ;  /* 0x0000002116207210 */ /* 0x002fc40007ffe023 */
[----:B------:R-:W2:Y:S01]  /*15b0*/  LDG.E.64 R22, desc[UR8][R26.64+0x28] ;  /* 0x000028081a167981 */ /* 0x000ea2000c1e1b00 */
[----:B------:R-:W-:Y:S08]  /*15c0*/  POPC R19, R19 ;  /* 0x0000001300137309 */ /* 0x000ff00000000000 */
[----:B------:R-:W-:Y:S08]  /*15d0*/  POPC R24, R24 ;  /* 0x0000001800187309 */ /* 0x000ff00000000000 */
[----:B------:R-:W-:Y:S01]  /*15e0*/  POPC R35, R25 ;  /* 0x0000001900237309 */ /* 0x000fe20000000000 */
[----:B---3--:R-:W-:-:S07]  /*15f0*/  LOP3.LUT R21, R31, R21, RZ, 0xc0, !PT ;  /* 0x000000151f157212 */ /* 0x008fce00078ec0ff */
[----:B------:R-:W0:Y:S01]  /*1600*/  POPC R31, R18 ;  /* 0x00000012001f7309 */ /* 0x000e220000000000 */
[----:B------:R-:W-:Y:S02]  /*1610*/  LOP3.LUT R20, R30, R20, RZ, 0xc0, !PT ;  /* 0x000000141e147212 */ /* 0x000fe400078ec0ff */
[----:B0-----:R-:W-:Y:S02]  /*1620*/  IADD3 R31, PT, PT, R32, R31, R19 ;  /* 0x0000001f201f7210 */ /* 0x001fe40007ffe013 */
[----:B------:R-:W3:Y:S04]  /*1630*/  LDG.E.64 R18, desc[UR8][R28.64+0x30] ;  /* 0x000030081c127981 */ /* 0x000ee8000c1e1b00 */
[----:B------:R-:W3:Y:S01]  /*1640*/  LDG.E.64 R32, desc[UR8][R26.64+0x30] ;  /* 0x000030081a207981 */ /* 0x000ee2000c1e1b00 */
[----:B--2---:R-:W-:-:S02]  /*1650*/  LOP3.LUT R36, R22, R36, RZ, 0xc0, !PT ;  /* 0x0000002416247212 */ /* 0x004fc400078ec0ff */
[----:B------:R-:W-:Y:S02]  /*1660*/  LOP3.LUT R37, R23, R37, RZ, 0xc0, !PT ;  /* 0x0000002517257212 */ /* 0x000fe400078ec0ff */
[----:B------:R-:W-:Y:S01]  /*1670*/  IADD3 R35, PT, PT, R31, R24, R35 ;  /* 0x000000181f237210 */ /* 0x000fe20007ffe023 */
[----:B------:R-:W2:Y:S04]  /*1680*/  LDG.E.64 R22, desc[UR8][R26.64+0x38] ;  /* 0x000038081a167981 */ /* 0x000ea8000c1e1b00 */
[----:B------:R-:W2:Y:S01]  /*1690*/  LDG.E.64 R30, desc[UR8][R28.64+0x38] ;  /* 0x000038081c1e7981 */ /* 0x000ea2000c1e1b00 */
[----:B------:R-:W-:Y:S08]  /*16a0*/  POPC R20, R20 ;  /* 0x0000001400147309 */ /* 0x000ff00000000000 */
[----:B------:R-:W0:Y:S02]  /*16b0*/  POPC R21, R21 ;  /* 0x0000001500157309 */ /* 0x000e240000000000 */
[----:B0-----:R-:W-:-:S02]  /*16c0*/  IADD3 R35, PT, PT, R35, R20, R21 ;  /* 0x0000001423237210 */ /* 0x001fc40007ffe015 */
[----:B------:R-:W4:Y:S01]  /*16d0*/  LDG.E.64 R20, desc[UR8][R26.64+0x40] ;  /* 0x000040081a147981 */ /* 0x000f22000c1e1b00 */
[----:B---3--:R-:W-:Y:S02]  /*16e0*/  LOP3.LUT R32, R32, R18, RZ, 0xc0, !PT ;  /* 0x0000001220207212 */ /* 0x008fe400078ec0ff */
[----:B------:R-:W-:Y:S02]  /*16f0*/  LOP3.LUT R33, R33, R19, RZ, 0xc0, !PT ;  /* 0x0000001321217212 */ /* 0x000fe400078ec0ff */
[----:B------:R-:W4:Y:S01]  /*1700*/  LDG.E.64 R18, desc[UR8][R28.64+0x40] ;  /* 0x000040081c127981 */ /* 0x000f22000c1e1b00 */
[----:B--2---:R-:W-:Y:S02]  /*1710*/  LOP3.LUT R24, R22, R30, RZ, 0xc0, !PT ;  /* 0x0000001e16187212 */ /* 0x004fe400078ec0ff */
[----:B------:R-:W-:Y:S02]  /*1720*/  LOP3.LUT R25, R23, R31, RZ, 0xc0, !PT ;  /* 0x0000001f17197212 */ /* 0x000fe400078ec0ff */
[----:B------:R-:W2:Y:S04]  /*1730*/  LDG.E.64 R30, desc[UR8][R28.64+0x48] ;  /* 0x000048081c1e7981 */ /* 0x000ea8000c1e1b00 */
        /* <DEDUP_REMOVED lines=9> */
[----:B------:R-:W-:Y:S01]  /*17d0*/  LOP3.LUT R19, R21, R19, RZ, 0xc0, !PT ;  /* 0x0000001315137212 */ /* 0x000fe200078ec0ff */
[----:B------:R-:W-:Y:S08]  /*17e0*/  POPC R20, R24 ;  /* 0x0000001800147309 */ /* 0x000ff00000000000 */
[----:B------:R0:W1:Y:S01]  /*17f0*/  POPC R21, R25 ;  /* 0x0000001900157309 */ /* 0x0000620000000000 */
[----:B--2---:R-:W-:-:S02]  /*1800*/  LOP3.LUT R36, R22, R30, RZ, 0xc0, !PT ;  /* 0x0000001e16247212 */ /* 0x004fc400078ec0ff */
[----:B------:R-:W-:Y:S02]  /*1810*/  LOP3.LUT R37, R23, R31, RZ, 0xc0, !PT ;  /* 0x0000001f17257212 */ /* 0x000fe400078ec0ff */
[----:B------:R-:W2:Y:S04]  /*1820*/  LDG.E.64 R30, desc[UR8][R26.64+0x50] ;  /* 0x000050081a1e7981 */ /* 0x000ea8000c1e1b00 */
[----:B0-----:R-:W2:Y:S01]  /*1830*/  LDG.E.64 R24, desc[UR8][R28.64+0x50] ;  /* 0x000050081c187981 */ /* 0x001ea2000c1e1b00 */
[----:B-1----:R-:W-:-:S03]  /*1840*/  IADD3 R35, PT, PT, R35, R20, R21 ;  /* 0x0000001423237210 */ /* 0x002fc60007ffe015 */
[----:B------:R-:W4:Y:S04]  /*1850*/  LDG.E.64 R22, desc[UR8][R28.64+0x58] ;  /* 0x000058081c167981 */ /* 0x000f28000c1e1b00 */
[----:B------:R-:W4:Y:S01]  /*1860*/  LDG.E.64 R20, desc[UR8][R26.64+0x58] ;  /* 0x000058081a147981 */ /* 0x000f22000c1e1b00 */
[----:B------:R-:W-:Y:S08]  /*1870*/  POPC R18, R18 ;  /* 0x0000001200127309 */ /* 0x000ff00000000000 */
[----:B------:R-:W0:Y:S02]  /*1880*/  POPC R19, R19 ;  /* 0x0000001300137309 */ /* 0x000e240000000000 */
[----:B0-----:R-:W-:-:S02]  /*1890*/  IADD3 R35, PT, PT, R35, R18, R19 ;  /* 0x0000001223237210 */ /* 0x001fc40007ffe013 */
[----:B------:R-:W3:Y:S01]  /*18a0*/  LDG.E.64 R18, desc[UR8][R26.64+0x60] ;  /* 0x000060081a127981 */ /* 0x000ee2000c1e1b00 */
[----:B--2---:R-:W-:Y:S02]  /*18b0*/  LOP3.LUT R30, R30, R24, RZ, 0xc0, !PT ;  /* 0x000000181e1e7212 */ /* 0x004fe400078ec0ff */
[----:B------:R-:W-:Y:S02]  /*18c0*/  LOP3.LUT R24, R31, R25, RZ, 0xc0, !PT ;  /* 0x000000191f187212 */ /* 0x000fe400078ec0ff */
[----:B----4-:R-:W-:Y:S02]  /*18d0*/  LOP3.LUT R31, R20, R22, RZ, 0xc0, !PT ;  /* 0x00000016141f7212 */ /* 0x010fe400078ec0ff */
[----:B------:R-:W-:Y:S02]  /*18e0*/  LOP3.LUT R25, R21, R23, RZ, 0xc0, !PT ;  /* 0x0000001715197212 */ /* 0x000fe400078ec0ff */
[----:B------:R-:W3:Y:S04]  /*18f0*/  LDG.E.64 R20, desc[UR8][R28.64+0x60] ;  /* 0x000060081c147981 */ /* 0x000ee8000c1e1b00 */
[----:B------:R-:W2:Y:S01]  /*1900*/  LDG.E.64 R22, desc[UR8][R26.64+0x68] ;  /* 0x000068081a167981 */ /* 0x000ea2000c1e1b00 */
[----:B------:R-:W-:Y:S08]  /*1910*/  POPC R36, R36 ;  /* 0x0000002400247309 */ /* 0x000ff00000000000 */
[----:B------:R-:W0:Y:S02]  /*1920*/  POPC R37, R37 ;  /* 0x0000002500257309 */ /* 0x000e240000000000 */
[----:B0-----:R-:W-:-:S02]  /*1930*/  IADD3 R35, PT, PT, R35, R36, R37 ;  /* 0x0000002423237210 */ /* 0x001fc40007ffe025 */
[----:B------:R-:W4:Y:S01]  /*1940*/  LDG.E.64 R36, desc[UR8][R28.64+0x78] ;  /* 0x000078081c247981 */ /* 0x000f22000c1e1b00 */
[----:B---3--:R-:W-:Y:S02]  /*1950*/  LOP3.LUT R20, R18, R20, RZ, 0xc0, !PT ;  /* 0x0000001412147212 */ /* 0x008fe400078ec0ff */
[----:B------:R-:W-:Y:S02]  /*1960*/  LOP3.LUT R21, R19, R21, RZ, 0xc0, !PT ;  /* 0x0000001513157212 */ /* 0x000fe400078ec0ff */
[----:B--2---:R-:W-:Y:S01]  /*1970*/  LOP3.LUT R32, R22, R32, RZ, 0xc0, !PT ;  /* 0x0000002016207212 */ /* 0x004fe200078ec0ff */
[----:B------:R-:W2:Y:S01]  /*1980*/  LDG.E.64 R18, desc[UR8][R26.64+0x70] ;  /* 0x000070081a127981 */ /* 0x000ea2000c1e1b00 */
[----:B------:R-:W-:-:S03]  /*1990*/  LOP3.LUT R33, R23, R33, RZ, 0xc0, !PT ;  /* 0x0000002117217212 */ /* 0x000fc600078ec0ff */
[----:B------:R-:W2:Y:S04]  /*19a0*/  LDG.E.64 R22, desc[UR8][R28.64+0x70] ;  /* 0x000070081c167981 */ /* 0x000ea8000c1e1b00 */
[----:B------:R-:W4:Y:S01]  /*19b0*/  LDG.E.64 R26, desc[UR8][R26.64+0x78] ;  /* 0x000078081a1a7981 */ /* 0x000f22000c1e1b00 */
[----:B------:R-:W-:Y:S08]  /*19c0*/  POPC R30, R30 ;  /* 0x0000001e001e7309 */ /* 0x000ff00000000000 */
[----:B------:R-:W0:Y:S08]  /*19d0*/  POPC R24, R24 ;  /* 0x0000001800187309 */ /* 0x000e300000000000 */
[----:B------:R-:W-:Y:S08]  /*19e0*/  POPC R31, R31 ;  /* 0x0000001f001f7309 */ /* 0x000ff00000000000 */
[----:B------:R-:W1:Y:S01]  /*19f0*/  POPC R25, R25 ;  /* 0x0000001900197309 */ /* 0x000e620000000000 */
[----:B0-----:R-:W-:-:S07]  /*1a00*/  IADD3 R35, PT, PT, R35, R30, R24 ;  /* 0x0000001e23237210 */ /* 0x001fce0007ffe018 */
[----:B------:R-:W-:Y:S01]  /*1a10*/  POPC R20, R20 ;  /* 0x0000001400147309 */ /* 0x000fe20000000000 */
[----:B------:R-:W-:-:S07]  /*1a20*/  VIADD R9, R9, 0x10 ;  /* 0x0000001009097836 */ /* 0x000fce0000000000 */
[----:B------:R-:W0:Y:S01]  /*1a30*/  POPC R21, R21 ;  /* 0x0000001500157309 */ /* 0x000e220000000000 */
[----:B-1----:R-:W-:-:S07]  /*1a40*/  IADD3 R25, PT, PT, R35, R31, R25 ;  /* 0x0000001f23197210 */ /* 0x002fce0007ffe019 */
[----:B------:R-:W-:Y:S08]  /*1a50*/  POPC R32, R32 ;  /* 0x0000002000207309 */ /* 0x000ff00000000000 */
[----:B------:R-:W1:Y:S01]  /*1a60*/  POPC R33, R33 ;  /* 0x0000002100217309 */ /* 0x000e620000000000 */
[----:B------:R-:W-:Y:S02]  /*1a70*/  ISETP.NE.AND P1, PT, R9, R5, PT ;  /* 0x000000050900720c */ /* 0x000fe40003f25270 */
[----:B0-----:R-:W-:-:S04]  /*1a80*/  IADD3 R20, PT, PT, R25, R20, R21 ;  /* 0x0000001419147210 */ /* 0x001fc80007ffe015 */
[----:B-1----:R-:W-:Y:S02]  /*1a90*/  IADD3 R20, PT, PT, R20, R32, R33 ;  /* 0x0000002014147210 */ /* 0x002fe40007ffe021 */
[----:B--2---:R-:W-:Y:S02]  /*1aa0*/  LOP3.LUT R22, R18, R22, RZ, 0xc0, !PT ;  /* 0x0000001612167212 */ /* 0x004fe400078ec0ff */
[----:B------:R-:W-:Y:S02]  /*1ab0*/  LOP3.LUT R23, R19, R23, RZ, 0xc0, !PT ;  /* 0x0000001713177212 */ /* 0x000fe400078ec0ff */
[----:B----4-:R-:W-:Y:S02]  /*1ac0*/  LOP3.LUT R18, R26, R36, RZ, 0xc0, !PT ;  /* 0x000000241a127212 */ /* 0x010fe400078ec0ff */
[----:B------:R-:W-:Y:S01]  /*1ad0*/  POPC R22, R22 ;  /* 0x0000001600167309 */ /* 0x000fe20000000000 */
[----:B------:R-:W-:-:S07]  /*1ae0*/  LOP3.LUT R26, R27, R37, RZ, 0xc0, !PT ;  /* 0x000000251b1a7212 */ /* 0x000fce00078ec0ff */
[----:B------:R-:W0:Y:S08]  /*1af0*/  POPC R19, R23 ;  /* 0x0000001700137309 */ /* 0x000e300000000000 */
[----:B------:R-:W-:Y:S08]  /*1b00*/  POPC R18, R18 ;  /* 0x0000001200127309 */ /* 0x000ff00000000000 */
[----:B------:R-:W1:Y:S01]  /*1b10*/  POPC R31, R26 ;  /* 0x0000001a001f7309 */ /* 0x000e620000000000 */
[----:B0-----:R-:W-:-:S04]  /*1b20*/  IADD3 R19, PT, PT, R20, R22, R19 ;  /* 0x0000001614137210 */ /* 0x001fc80007ffe013 */
[----:B-1----:R-:W-:Y:S01]  /*1b30*/  IADD3 R31, PT, PT, R19, R18, R31 ;  /* 0x00000012131f7210 */ /* 0x002fe20007ffe01f */
[----:B------:R-:W-:Y:S06]  /*1b40*/  @P1 BRA `(.L_x_16) ;  /* 0xfffffff8002c1947 */ /* 0x000fec000383ffff */
[----:B------:R-:W-:Y:S05]  /*1b50*/  BSYNC.RECONVERGENT B2 ;  /* 0x0000000000027941 */ /* 0x000fea0003800200 */
.L_x_15:
[----:B------:R-:W-:-:S07]  /*1b60*/  IMAD.MOV.U32 R9, RZ, RZ, R5 ;  /* 0x000000ffff097224 */ /* 0x000fce00078e0005 */
.L_x_14:
[----:B------:R-:W-:Y:S05]  /*1b70*/  BSYNC.RECONVERGENT B1 ;  /* 0x0000000000017941 */ /* 0x000fea0003800200 */
.L_x_13:
[----:B------:R-:W-:-:S13]  /*1b80*/  ISETP.NE.AND P1, PT, R3, RZ, PT ;  /* 0x000000ff0300720c */ /* 0x000fda0003f25270 */
[----:B------:R-:W-:Y:S05]  /*1b90*/  @!P1 BRA `(.L_x_12) ;  /* 0x0000000800009947 */ /* 0x000fea0003800000 */
[----:B------:R-:W-:Y:S01]  /*1ba0*/  ISETP.GE.U32.AND P1, PT, R7, 0x7, PT ;  /* 0x000000070700780c */ /* 0x000fe20003f26070 */
[----:B------:R-:W-:Y:S01]  /*1bb0*/  BSSY.RECONVERGENT B1, `(.L_x_17) ;  /* 0x000003e000017945 */ /* 0x000fe20003800200 */
[----:B------:R-:W-:-:S11]  /*1bc0*/  ISETP.NE.AND P2, PT, R4, RZ, PT ;  /* 0x000000ff0400720c */ /* 0x000fd60003f45270 */
[----:B------:R-:W-:Y:S05]  /*1bd0*/  @!P1 BRA `(.L_x_18) ;  /* 0x0000000000ec9947 */ /* 0x000fea0003800000 */
        /* <DEDUP_REMOVED lines=28> */
[----:B------:R-:W-:Y:S01]  /*1da0*/  POPC R21, R21 ;  /* 0x0000001500157309 */ /* 0x000fe20000000000 */
[----:B---3--:R-:W-:-:S07]  /*1db0*/  LOP3.LUT R31, R31, R23, RZ, 0xc0, !PT ;  /* 0x000000171f1f7212 */ /* 0x008fce00078ec0ff */
[----:B------:R0:W1:Y:S01]  /*1dc0*/  POPC R23, R20 ;  /* 0x0000001400177309 */ /* 0x0000620000000000 */
[----:B------:R-:W-:Y:S02]  /*1dd0*/  LOP3.LUT R30, R30, R22, RZ, 0xc0, !PT ;  /* 0x000000161e1e7212 */ /* 0x000fe400078ec0ff */
[----:B--2---:R-:W-:Y:S02]  /*1de0*/  LOP3.LUT R33, R24, R36, RZ, 0xc0, !PT ;  /* 0x0000002418217212 */ /* 0x004fe400078ec0ff */
[----:B0-----:R-:W-:Y:S02]  /*1df0*/  LOP3.LUT R20, R25, R37, RZ, 0xc0, !PT ;  /* 0x0000002519147212 */ /* 0x001fe400078ec0ff */
[----:B------:R-:W2:Y:S01]  /*1e00*/  LDG.E.64 R24, desc[UR8][R28.64+0x30] ;  /* 0x000030081c187981 */ /* 0x000ea2000c1e1b00 */
[----:B-1----:R-:W-:-:S03]  /*1e10*/  IADD3 R32, PT, PT, R32, R23, R21 ;  /* 0x0000001720207210 */ /* 0x002fc60007ffe015 */
        /* <DEDUP_REMOVED lines=10> */
[----:B-1----:R-:W-:Y:S01]  /*1ec0*/  IADD3 R27, PT, PT, R27, R30, R31 ;  /* 0x0000001e1b1b7210 */ /* 0x002fe20007ffe01f */
[----:B------:R-:W-:-:S03]  /*1ed0*/  VIADD R9, R9, 0x8 ;  /* 0x0000000809097836 */ /* 0x000fc60000000000 */
[----:B0-----:R-:W-:Y:S02]  /*1ee0*/  IADD3 R27, PT, PT, R27, R33, R20 ;  /* 0x000000211b1b7210 */ /* 0x001fe40007ffe014 */
        /* <DEDUP_REMOVED lines=10> */
.L_x_18:
[----:B------:R-:W-:Y:S05]  /*1f90*/  BSYNC.RECONVERGENT B1 ;  /* 0x0000000000017941 */ /* 0x000fea0003800200 */
.L_x_17:
        /* <DEDUP_REMOVED lines=15> */
[----:B------:R-:W4:Y:S04]  /*2090*/  LDG.E.64 R18, desc[UR8][R32.64+0x10] ;  /* 0x0000100820127981 */ /* 0x000f28000c1e1b00 */
        /* <DEDUP_REMOVED lines=8> */
[----:B------:R-:W-:Y:S01]  /*2120*/  VIADD R9, R9, 0x4 ;  /* 0x0000000409097836 */ /* 0x000fe20000000000 */
[----:B----4-:R-:W-:-:S02]  /*2130*/  LOP3.LUT R18, R18, R24, RZ, 0xc0, !PT ;  /* 0x0000001812127212 */ /* 0x010fc400078ec0ff */
[----:B------:R-:W-:Y:S02]  /*2140*/  LOP3.LUT R24, R19, R25, RZ, 0xc0, !PT ;  /* 0x0000001913187212 */ /* 0x000fe400078ec0ff */
[----:B--2---:R-:W-:Y:S02]  /*2150*/  LOP3.LUT R20, R22, R20, RZ, 0xc0, !PT ;  /* 0x0000001416147212 */ /* 0x004fe400078ec0ff */
[----:B------:R-:W-:Y:S01]  /*2160*/  LOP3.LUT R21, R23, R21, RZ, 0xc0, !PT ;  /* 0x0000001517157212 */ /* 0x000fe200078ec0ff */
[----:B------:R-:W-:Y:S08]  /*2170*/  POPC R18, R18 ;  /* 0x0000001200127309 */ /* 0x000ff00000000000 */
[----:B------:R-:W0:Y:S01]  /*2180*/  POPC R24, R24 ;  /* 0x0000001800187309 */ /* 0x000e220000000000 */
[----:B-1----:R-:W-:-:S07]  /*2190*/  IADD3 R19, PT, PT, R30, R26, R27 ;  /* 0x0000001a1e137210 */ /* 0x002fce0007ffe01b */
[----:B------:R-:W-:Y:S08]  /*21a0*/  POPC R20, R20 ;  /* 0x0000001400147309 */ /* 0x000ff00000000000 */
[----:B------:R-:W1:Y:S01]  /*21b0*/  POPC R21, R21 ;  /* 0x0000001500157309 */ /* 0x000e620000000000 */
[----:B0-----:R-:W-:-:S04]  /*21c0*/  IADD3 R19, PT, PT, R19, R18, R24 ;  /* 0x0000001213137210 */ /* 0x001fc80007ffe018 */
[----:B-1----:R-:W-:-:S07]  /*21d0*/  IADD3 R31, PT, PT, R19, R20, R21 ;  /* 0x00000014131f7210 */ /* 0x002fce0007ffe015 */
.L_x_20:
[----:B------:R-:W-:Y:S05]  /*21e0*/  BSYNC.RECONVERGENT B1 ;  /* 0x0000000000017941 */ /* 0x000fea0003800200 */
.L_x_19:
[----:B------:R-:W-:Y:S05]  /*21f0*/  @!P2 BRA `(.L_x_12) ;  /* 0x000000000068a947 */ /* 0x000fea0003800000 */
[----:B------:R-:W-:-:S04]  /*2200*/  IMAD.WIDE.U32 R18, R9, 0x8, R12 ;  /* 0x0000000809127825 */ /* 0x000fc800078e000c */
[----:B-----5:R-:W-:Y:S01]  /*2210*/  IMAD.WIDE.U32 R24, R9, 0x8, R10 ;  /* 0x0000000809187825 */ /* 0x020fe200078e000a */
        /* <DEDUP_REMOVED lines=24> */
.L_x_12:
[----:B------:R-:W-:Y:S05]  /*23a0*/  BSYNC.RECONVERGENT B0 ;  /* 0x0000000000007941 */ /* 0x000fea0003800200 */
.L_x_11:
[----:B------:R-:W-:Y:S01]  /*23b0*/  IMAD.IADD R18, R31, 0x1, R34 ;  /* 0x000000011f127824 */ /* 0x000fe200078e0222 */
[----:B------:R-:W-:Y:S04]  /*23c0*/  BSSY.RECONVERGENT B0, `(.L_x_21) ;  /* 0x000010c000007945 */ /* 0x000fe80003800200 */
[----:B------:R-:W-:-:S13]  /*23d0*/  ISETP.GE.U32.AND P1, PT, R18, 0x2, PT ;  /* 0x000000021200780c */ /* 0x000fda0003f26070 */
[----:B------:R-:W-:Y:S02]  /*23e0*/  @P1 VIADD R18, R18, 0xfffffffe ;  /* 0xfffffffe12121836 */ /* 0x000fe40000000000 */
[----:B------:R-:W-:Y:S02]  /*23f0*/  @P1 IMAD R31, R31, R34, RZ ;  /* 0x000000221f1f1224 */ /* 0x000fe400078e02ff */
[----:B------:R-:W-:Y:S02]  /*2400*/  IMAD.MOV.U32 R34, RZ, RZ, RZ ;  /* 0x000000ffff227224 */ /* 0x000fe400078e00ff */
[----:B------:R-:W-:Y:S01]  /*2410*/  @P1 IMAD R18, R31, R18, RZ ;  /* 0x000000121f121224 */ /* 0x000fe200078e02ff */
[----:B------:R-:W-:-:S05]  /*2420*/  CS2R R30, SRZ ;  /* 0x00000000001e7805 */ /* 0x000fca000001ff00 */
[----:B------:R-:W0:Y:S02]  /*2430*/  @P1 I2F.F64 R18, R18 ;  /* 0x0000001200121312 */ /* 0x000e240000201c00 */
[----:B0-----:R-:W-:Y:S01]  /*2440*/  @P1 DMUL R30, R18, 0.5 ;  /* 0x3fe00000121e1828 */ /* 0x001fe20000000000 */
[----:B------:R-:W-:Y:S10]  /*2450*/  @!P0 BRA `(.L_x_22) ;  /* 0x0000001000088947 */ /* 0x000ff40003800000 */
        /* <DEDUP_REMOVED lines=8> */
.L_x_26:
[----:B------:R-:W-:-:S04]  /*24e0*/  IMAD.WIDE.U32 R28, R9, 0x8, R14 ;  /* 0x00000008091c7825 */ /* 0x000fc800078e000e */
[----:B-----5:R-:W-:Y:S01]  /*24f0*/  IMAD.WIDE.U32 R26, R9, 0x8, R10 ;  /* 0x00000008091a7825 */ /* 0x020fe200078e000a */
        /* <DEDUP_REMOVED lines=12> */
[----:B------:R-:W-:Y:S08]  /*25c0*/  POPC R33, R33 ;  /* 0x0000002100217309 */ /* 0x000ff00000000000 */
[----:B------:R-:W-:Y:S01]  /*25d0*/  POPC R32, R32 ;  /* 0x0000002000207309 */ /* 0x000fe20000000000 */
[----:B--2---:R-:W-:-:S02]  /*25e0*/  LOP3.LUT R18, R20, R18, RZ, 0xc0, !PT ;  /* 0x0000001214127212 */ /* 0x004fc400078ec0ff */
[----:B------:R-:W-:-:S05]  /*25f0*/  LOP3.LUT R19, R21, R19, RZ, 0xc0, !PT ;  /* 0x0000001315137212 */ /* 0x000fca00078ec0ff */
[----:B------:R-:W-:Y:S08]  /*2600*/  POPC R20, R35 ;  /* 0x0000002300147309 */ /* 0x000ff00000000000 */
[----:B------:R-:W0:Y:S01]  /*2610*/  POPC R21, R36 ;  /* 0x0000002400157309 */ /* 0x000e220000000000 */
[----:B---3--:R-:W-:Y:S02]  /*2620*/  LOP3.LUT R37, R25, R23, RZ, 0xc0, !PT ;  /* 0x0000001719257212 */ /* 0x008fe400078ec0ff */
[----:B0-----:R-:W-:-:S02]  /*2630*/  IADD3 R20, PT, PT, R34, R21, R20 ;  /* 0x0000001522147210 */ /* 0x001fc40007ffe014 */
        /* <DEDUP_REMOVED lines=8> */
[----:B------:R-:W-:Y:S01]  /*26c0*/  POPC R34, R34 ;  /* 0x0000002200227309 */ /* 0x000fe20000000000 */
[----:B0-----:R-:W-:-:S07]  /*26d0*/  IADD3 R36, PT, PT, R35, R36, R19 ;  /* 0x0000002423247210 */ /* 0x001fce0007ffe013 */
[----:B------:R-:W0:Y:S02]  /*26e0*/  POPC R37, R37 ;  /* 0x0000002500257309 */ /* 0x000e240000000000 */
[----:B0-----:R-:W-:Y:S02]  /*26f0*/  IADD3 R34, PT, PT, R36, R34, R37 ;  /* 0x0000002224227210 */ /* 0x001fe40007ffe025 */
[----:B------:R-:W4:Y:S01]  /*2700*/  LDG.E.64 R36, desc[UR8][R28.64+0x38] ;  /* 0x000038081c247981 */ /* 0x000f22000c1e1b00 */
[----:B--2---:R-:W-:Y:S02]  /*2710*/  LOP3.LUT R22, R22, R24, RZ, 0xc0, !PT ;  /* 0x0000001816167212 */ /* 0x004fe400078ec0ff */
[----:B------:R-:W-:Y:S02]  /*2720*/  LOP3.LUT R23, R23, R25, RZ, 0xc0, !PT ;  /* 0x0000001917177212 */ /* 0x000fe400078ec0ff */
[----:B------:R-:W2:Y:S01]  /*2730*/  LDG.E.64 R24, desc[UR8][R26.64+0x30] ;  /* 0x000030081a187981 */ /* 0x000ea2000c1e1b00 */
[----:B---3--:R-:W-:-:S02]  /*2740*/  LOP3.LUT R35, R20, R32, RZ, 0xc0, !PT ;  /* 0x0000002014237212 */ /* 0x008fc400078ec0ff */
[----:B------:R-:W-:Y:S02]  /*2750*/  LOP3.LUT R18, R21, R33, RZ, 0xc0, !PT ;  /* 0x0000002115127212 */ /* 0x000fe400078ec0ff */
[----:B------:R-:W2:Y:S04]  /*2760*/  LDG.E.64 R32, desc[UR8][R28.64+0x30] ;  /* 0x000030081c207981 */ /* 0x000ea8000c1e1b00 */
[----:B------:R-:W4:Y:S01]  /*2770*/  LDG.E.64 R20, desc[UR8][R26.64+0x38] ;  /* 0x000038081a147981 */ /* 0x000f22000c1e1b00 */
[----:B------:R-:W-:Y:S08]  /*2780*/  POPC R23, R23 ;  /* 0x0000001700177309 */ /* 0x000ff00000000000 */
[----:B------:R-:W-:Y:S08]  /*2790*/  POPC R35, R35 ;  /* 0x0000002300237309 */ /* 0x000ff00000000000 */
[----:B------:R-:W-:Y:S01]  /*27a0*/  POPC R18, R18 ;  /* 0x0000001200127309 */ /* 0x000fe20000000000 */
[----:B--2---:R-:W-:-:S02]  /*27b0*/  LOP3.LUT R19, R24, R32, RZ, 0xc0, !PT ;  /* 0x0000002018137212 */ /* 0x004fc400078ec0ff */
[----:B------:R-:W-:-:S05]  /*27c0*/  LOP3.LUT R24, R25, R33, RZ, 0xc0, !PT ;  /* 0x0000002119187212 */ /* 0x000fca00078ec0ff */
[----:B------:R4:W0:Y:S01]  /*27d0*/  POPC R25, R22 ;  /* 0x0000001600197309 */ /* 0x0008220000000000 */
[----:B------:R-:W2:Y:S01]  /*27e0*/  LDG.E.64 R32, desc[UR8][R26.64+0x40] ;  /* 0x000040081a207981 */ /* 0x000ea2000c1e1b00 */
[----:B----4-:R-:W-:Y:S02]  /*27f0*/  LOP3.LUT R22, R21, R37, RZ, 0xc0, !PT ;  /* 0x0000002515167212 */ /* 0x010fe400078ec0ff */
[----:B0-----:R-:W-:Y:S02]  /*2800*/  IADD3 R34, PT, PT, R34, R25, R23 ;  /* 0x0000001922227210 */ /* 0x001fe40007ffe017 */
[----:B------:R-:W-:Y:S02]  /*2810*/  LOP3.LUT R25, R20, R36, RZ, 0xc0, !PT ;  /* 0x0000002414197212 */ /* 0x000fe400078ec0ff */
[----:B------:R-:W2:Y:S01]  /*2820*/  LDG.E.64 R36, desc[UR8][R28.64+0x40] ;  /* 0x000040081c247981 */ /* 0x000ea2000c1e1b00 */
[----:B------:R-:W-:-:S03]  /*2830*/  IADD3 R18, PT, PT, R34, R35, R18 ;  /* 0x0000002322127210 */ /* 0x000fc60007ffe012 */
[----:B------:R-:W3:Y:S04]  /*2840*/  LDG.E.64 R34, desc[UR8][R28.64+0x48] ;  /* 0x000048081c227981 */ /* 0x000ee8000c1e1b00 */
[----:B------:R-:W3:Y:S01]  /*2850*/  LDG.E.64 R20, desc[UR8][R26.64+0x48] ;  /* 0x000048081a147981 */ /* 0x000ee2000c1e1b00 */
[----:B------:R-:W-:Y:S08]  /*2860*/  POPC R19, R19 ;  /* 0x0000001300137309 */ /* 0x000ff00000000000 */
[----:B------:R-:W0:Y:S08]  /*2870*/  POPC R24, R24 ;  /* 0x0000001800187309 */ /* 0x000e300000000000 */
[----:B------:R-:W-:Y:S01]  /*2880*/  POPC R25, R25 ;  /* 0x0000001900197309 */ /* 0x000fe20000000000 */
[----:B0-----:R-:W-:-:S02]  /*2890*/  IADD3 R18, PT, PT, R18, R19, R24 ;  /* 0x0000001312127210 */ /* 0x001fc40007ffe018 */
[----:B--2---:R-:W-:Y:S02]  /*28a0*/  LOP3.LUT R23, R32, R36, RZ, 0xc0, !PT ;  /* 0x0000002420177212 */ /* 0x004fe400078ec0ff */
[----:B------:R-:W-:-:S03]  /*28b0*/  LOP3.LUT R32, R33, R37, RZ, 0xc0, !PT ;  /* 0x0000002521207212 */ /* 0x000fc600078ec0ff */
[----:B------:R-:W0:Y:S01]  /*28c0*/  POPC R37, R22 ;  /* 0x0000001600257309 */ /* 0x000e220000000000 */
[----:B---3--:R-:W-:Y:S02]  /*28d0*/  LOP3.LUT R33, R20, R34, RZ, 0xc0, !PT ;  /* 0x0000002214217212 */ /* 0x008fe400078ec0ff */
[----:B------:R-:W-:Y:S02]  /*28e0*/  LOP3.LUT R36, R21, R35, RZ, 0xc0, !PT ;  /* 0x0000002315247212 */ /* 0x000fe400078ec0ff */
[----:B------:R-:W2:Y:S04]  /*28f0*/  LDG.E.64 R34, desc[UR8][R28.64+0x50] ;  /* 0x000050081c227981 */ /* 0x000ea8000c1e1b00 */
[----:B------:R-:W2:Y:S01]  /*2900*/  LDG.E.64 R20, desc[UR8][R26.64+0x50] ;  /* 0x000050081a147981 */ /* 0x000ea2000c1e1b00 */
[----:B0-----:R-:W-:-:S03]  /*2910*/  IADD3 R37, PT, PT, R18, R25, R37 ;  /* 0x0000001912257210 */ /* 0x001fc60007ffe025 */
[----:B------:R-:W3:Y:S04]  /*2920*/  LDG.E.64 R24, desc[UR8][R28.64+0x58] ;  /* 0x000058081c187981 */ /* 0x000ee8000c1e1b00 */
[----:B------:R-:W3:Y:S01]  /*2930*/  LDG.E.64 R18, desc[UR8][R26.64+0x58] ;  /* 0x000058081a127981 */ /* 0x000ee2000c1e1b00 */
[----:B------:R-:W-:Y:S08]  /*2940*/  POPC R32, R32 ;  /* 0x0000002000207309 */ /* 0x000ff00000000000 */
[----:B------:R-:W-:Y:S08]  /*2950*/  POPC R33, R33 ;  /* 0x0000002100217309 */ /* 0x000ff00000000000 */
[----:B------:R-:W-:Y:S01]  /*2960*/  POPC R36, R36 ;  /* 0x0000002400247309 */ /* 0x000fe20000000000 */
[----:B--2---:R-:W-:-:S07]  /*2970*/  LOP3.LUT R20, R20, R34, RZ, 0xc0, !PT ;  /* 0x0000002214147212 */ /* 0x004fce00078ec0ff */
[----:B------:R0:W1:Y:S01]  /*2980*/  POPC R34, R23 ;  /* 0x0000001700227309 */ /* 0x0000620000000000 */
[----:B------:R-:W-:Y:S02]  /*2990*/  LOP3.LUT R21, R21, R35, RZ, 0xc0, !PT ;  /* 0x0000002315157212 */ /* 0x000fe400078ec0ff */
[----:B---3--:R-:W-:Y:S02]  /*29a0*/  LOP3.LUT R22, R18, R24, RZ, 0xc0, !PT ;  /* 0x0000001812167212 */ /* 0x008fe400078ec0ff */
[----:B0-----:R-:W-:Y:S02]  /*29b0*/  LOP3.LUT R23, R19, R25, RZ, 0xc0, !PT ;  /* 0x0000001913177212 */ /* 0x001fe400078ec0ff */
[----:B------:R-:W2:Y:S01]  /*29c0*/  LDG.E.64 R24, desc[UR8][R26.64+0x60] ;  /* 0x000060081a187981 */ /* 0x000ea2000c1e1b00 */
[----:B-1----:R-:W-:-:S03]  /*29d0*/  IADD3 R37, PT, PT, R37, R34, R32 ;  /* 0x0000002225257210 */ /* 0x002fc60007ffe020 */
[----:B------:R-:W2:Y:S01]  /*29e0*/  LDG.E.64 R34, desc[UR8][R28.64+0x60] ;  /* 0x000060081c227981 */ /* 0x000ea2000c1e1b00 */
[----:B------:R-:W-:-:S03]  /*29f0*/  IADD3 R33, PT, PT, R37, R33, R36 ;  /* 0x0000002125217210 */ /* 0x000fc60007ffe024 */
[----:B------:R-:W3:Y:S04]  /*2a00*/  LDG.E.64 R36, desc[UR8][R28.64+0x68] ;  /* 0x000068081c247981 */ /* 0x000ee8000c1e1b00 */
[----:B------:R-:W3:Y:S01]  /*2a10*/  LDG.E.64 R18, desc[UR8][R26.64+0x68] ;  /* 0x000068081a127981 */ /* 0x000ee2000c1e1b00 */
[----:B------:R-:W-:Y:S01]  /*2a20*/  POPC R20, R20 ;  /* 0x0000001400147309 */ /* 0x000fe20000000000 */
[----:B--2---:R-:W-:-:S07]  /*2a30*/  LOP3.LUT R25, R25, R35, RZ, 0xc0, !PT ;  /* 0x0000002319197212 */ /* 0x004fce00078ec0ff */
[----:B------:R-:W0:Y:S01]  /*2a40*/  POPC R35, R21 ;  /* 0x0000001500237309 */ /* 0x000e220000000000 */
[----:B------:R-:W-:Y:S02]  /*2a50*/  LOP3.LUT R24, R24, R34, RZ, 0xc0, !PT ;  /* 0x0000002218187212 */ /* 0x000fe400078ec0ff */
[----:B---3--:R-:W-:Y:S02]  /*2a60*/  LOP3.LUT R34, R18, R36, RZ, 0xc0, !PT ;  /* 0x0000002412227212 */ /* 0x008fe400078ec0ff */
[----:B0-----:R-:W-:Y:S02]  /*2a70*/  IADD3 R35, PT, PT, R33, R20, R35 ;  /* 0x0000001421237210 */ /* 0x001fe40007ffe023 */
[----:B------:R-:W-:Y:S01]  /*2a80*/  LOP3.LUT R20, R19, R37, RZ, 0xc0, !PT ;  /* 0x0000002513147212 */ /* 0x000fe200078ec0ff */
[----:B------:R-:W2:Y:S04]  /*2a90*/  LDG.E.64 R32, desc[UR8][R28.64+0x70] ;  /* 0x000070081c207981 */ /* 0x000ea8000c1e1b00 */
[----:B------:R-:W2:Y:S04]  /*2aa0*/  LDG.E.64 R18, desc[UR8][R26.64+0x70] ;  /* 0x000070081a127981 */ /* 0x000ea8000c1e1b00 */
[----:B------:R-:W3:Y:S04]  /*2ab0*/  LDG.E.64 R36, desc[UR8][R28.64+0x78] ;  /* 0x000078081c247981 */ /* 0x000ee8000c1e1b00 */
[----:B------:R-:W3:Y:S01]  /*2ac0*/  LDG.E.64 R26, desc[UR8][R26.64+0x78] ;  /* 0x000078081a1a7981 */ /* 0x000ee2000c1e1b00 */
[----:B------:R-:W-:Y:S08]  /*2ad0*/  POPC R22, R22 ;  /* 0x0000001600167309 */ /* 0x000ff00000000000 */
[----:B------:R-:W0:Y:S01]  /*2ae0*/  POPC R23, R23 ;  /* 0x0000001700177309 */ /* 0x000e220000000000 */
[----:B------:R-:W-:-:S07]  /*2af0*/  VIADD R9, R9, 0x10 ;  /* 0x0000001009097836 */ /* 0x000fce0000000000 */
[----:B------:R-:W-:Y:S08]  /*2b00*/  POPC R24, R24 ;  /* 0x0000001800187309 */ /* 0x000ff00000000000 */
[----:B------:R-:W1:Y:S01]  /*2b10*/  POPC R25, R25 ;  /* 0x0000001900197309 */ /* 0x000e620000000000 */
[----:B0-----:R-:W-:-:S07]  /*2b20*/  IADD3 R35, PT, PT, R35, R22, R23 ;  /* 0x0000001623237210 */ /* 0x001fce0007ffe017 */
[----:B------:R-:W-:Y:S08]  /*2b30*/  POPC R34, R34 ;  /* 0x0000002200227309 */ /* 0x000ff00000000000 */
[----:B------:R-:W0:Y:S01]  /*2b40*/  POPC R21, R20 ;  /* 0x0000001400157309 */ /* 0x000e220000000000 */
[----:B------:R-:W-:Y:S02]  /*2b50*/  ISETP.NE.AND P1, PT, R9, R5, PT ;  /* 0x000000050900720c */ /* 0x000fe40003f25270 */
[----:B-1----:R-:W-:-:S04]  /*2b60*/  IADD3 R24, PT, PT, R35, R24, R25 ;  /* 0x0000001823187210 */ /* 0x002fc80007ffe019 */
        /* <DEDUP_REMOVED lines=10> */
[----:B-1----:R-:W-:Y:S01]  /*2c10*/  IADD3 R34, PT, PT, R18, R23, R22 ;  /* 0x0000001712227210 */ /* 0x002fe20007ffe016 */
[----:B------:R-:W-:Y:S06]  /*2c20*/  @P1 BRA `(.L_x_26) ;  /* 0xfffffff8002c1947 */ /* 0x000fec000383ffff */
[----:B------:R-:W-:Y:S05]  /*2c30*/  BSYNC.RECONVERGENT B2 ;  /* 0x0000000000027941 */ /* 0x000fea0003800200 */
.L_x_25:
[----:B------:R-:W-:-:S07]  /*2c40*/  IMAD.MOV.U32 R9, RZ, RZ, R5 ;  /* 0x000000ffff097224 */ /* 0x000fce00078e0005 */
.L_x_24:
[----:B------:R-:W-:Y:S05]  /*2c50*/  BSYNC.RECONVERGENT B1 ;  /* 0x0000000000017941 */ /* 0x000fea0003800200 */
.L_x_23:
        /* <DEDUP_REMOVED lines=34> */
[----:B------:R-:W-:Y:S01]  /*2e80*/  POPC R22, R22 ;  /* 0x0000001600167309 */ /* 0x000fe20000000000 */
[----:B--2---:R-:W-:-:S02]  /*2e90*/  LOP3.LUT R26, R26, R28, RZ, 0xc0, !PT ;  /* 0x0000001c1a1a7212 */ /* 0x004fc400078ec0ff */
[----:B------:R-:W-:Y:S02]  /*2ea0*/  LOP3.LUT R27, R27, R29, RZ, 0xc0, !PT ;  /* 0x0000001d1b1b7212 */ /* 0x000fe400078ec0ff */
[----:B------:R-:W2:Y:S01]  /*2eb0*/  LDG.E.64 R28, desc[UR8][R18.64+0x30] ;  /* 0x00003008121c7981 */ /* 0x000ea2000c1e1b00 */
[----:B---3--:R-:W-:Y:S02]  /*2ec0*/  LOP3.LUT R32, R24, R32, RZ, 0xc0, !PT ;  /* 0x0000002018207212 */ /* 0x008fe400078ec0ff */
[----:B------:R-:W-:Y:S02]  /*2ed0*/  LOP3.LUT R33, R25, R33, RZ, 0xc0, !PT ;  /* 0x0000002119217212 */ /* 0x000fe400078ec0ff */
[----:B------:R-:W2:Y:S04]  /*2ee0*/  LDG.E.64 R24, desc[UR8][R20.64+0x30] ;  /* 0x0000300814187981 */ /* 0x000ea8000c1e1b00 */
[----:B------:R-:W3:Y:S04]  /*2ef0*/  LDG.E.64 R18, desc[UR8][R18.64+0x38] ;  /* 0x0000380812127981 */ /* 0x000ee8000c1e1b00 */
[----:B------:R-:W3:Y:S01]  /*2f00*/  LDG.E.64 R20, desc[UR8][R20.64+0x38] ;  /* 0x0000380814147981 */ /* 0x000ee2000c1e1b00 */
        /* <DEDUP_REMOVED lines=10> */
[----:B------:R-:W-:Y:S01]  /*2fb0*/  VIADD R9, R9, 0x8 ;  /* 0x0000000809097836 */ /* 0x000fe20000000000 */
[----:B--2---:R-:W-:-:S02]  /*2fc0*/  LOP3.LUT R22, R24, R28, RZ, 0xc0, !PT ;  /* 0x0000001c18167212 */ /* 0x004fc400078ec0ff */
[----:B------:R-:W-:-:S04]  /*2fd0*/  LOP3.LUT R23, R25, R29, RZ, 0xc0, !PT ;  /* 0x0000001d19177212 */ /* 0x000fc800078ec0ff */
[----:B------:R-:W-:Y:S01]  /*2fe0*/  POPC R22, R22 ;  /* 0x0000001600167309 */ /* 0x000fe20000000000 */
[----:B---3--:R-:W-:Y:S02]  /*2ff0*/  LOP3.LUT R20, R20, R18, RZ, 0xc0, !PT ;  /* 0x0000001214147212 */ /* 0x008fe400078ec0ff */
[----:B------:R-:W-:-:S05]  /*3000*/  LOP3.LUT R18, R21, R19, RZ, 0xc0, !PT ;  /* 0x0000001315127212 */ /* 0x000fca00078ec0ff */
[----:B------:R-:W0:Y:S01]  /*3010*/  POPC R23, R23 ;  /* 0x0000001700177309 */ /* 0x000e220000000000 */
[----:B-1----:R-:W-:-:S07]  /*3020*/  IADD3 R19, PT, PT, R26, R32, R33 ;  /* 0x000000201a137210 */ /* 0x002fce0007ffe021 */
[----:B------:R-:W-:Y:S08]  /*3030*/  POPC R34, R20 ;  /* 0x0000001400227309 */ /* 0x000ff00000000000 */
[----:B------:R-:W1:Y:S01]  /*3040*/  POPC R18, R18 ;  /* 0x0000001200127309 */ /* 0x000e620000000000 */
[----:B0-----:R-:W-:-:S04]  /*3050*/  IADD3 R19, PT, PT, R19, R22, R23 ;  /* 0x0000001613137210 */ /* 0x001fc80007ffe017 */
[----:B-1----:R-:W-:-:S07]  /*3060*/  IADD3 R34, PT, PT, R19, R34, R18 ;  /* 0x0000002213227210 */ /* 0x002fce0007ffe012 */
.L_x_28:
[----:B------:R-:W-:Y:S05]  /*3070*/  BSYNC.RECONVERGENT B1 ;  /* 0x0000000000017941 */ /* 0x000fea0003800200 */
.L_x_27:
        /* <DEDUP_REMOVED lines=13> */
[----:B------:R-:W2:Y:S01]  /*3150*/  LDG.E.64 R24, desc[UR8][R28.64+0x10] ;  /* 0x000010081c187981 */ /* 0x000ea2000c1e1b00 */
[----:B---3--:R-:W-:-:S03]  /*3160*/  LOP3.LUT R35, R18, R20, RZ, 0xc0, !PT ;  /* 0x0000001412237212 */ /* 0x008fc600078ec0ff */
[----:B------:R-:W3:Y:S01]  /*3170*/  LDG.E.64 R22, desc[UR8][R26.64+0x18] ;  /* 0x000018081a167981 */ /* 0x000ee2000c1e1b00 */
[----:B------:R-:W-:-:S03]  /*3180*/  LOP3.LUT R36, R19, R21, RZ, 0xc0, !PT ;  /* 0x0000001513247212 */ /* 0x000fc600078ec0ff */
[----:B------:R-:W2:Y:S04]  /*3190*/  LDG.E.64 R18, desc[UR8][R26.64+0x10] ;  /* 0x000010081a127981 */ /* 0x000ea8000c1e1b00 */
[----:B------:R-:W3:Y:S01]  /*31a0*/  LDG.E.64 R20, desc[UR8][R28.64+0x18] ;  /* 0x000018081c147981 */ /* 0x000ee2000c1e1b00 */
        /* <DEDUP_REMOVED lines=9> */
[----:B---3--:R-:W-:Y:S02]  /*3240*/  LOP3.LUT R20, R22, R20, RZ, 0xc0, !PT ;  /* 0x0000001416147212 */ /* 0x008fe400078ec0ff */
[----:B------:R-:W-:Y:S01]  /*3250*/  LOP3.LUT R21, R23, R21, RZ, 0xc0, !PT ;  /* 0x0000001517157212 */ /* 0x000fe200078ec0ff */
[----:B------:R-:W-:Y:S08]  /*3260*/  POPC R18, R18 ;  /* 0x0000001200127309 */ /* 0x000ff00000000000 */
[----:B------:R-:W0:Y:S08]  /*3270*/  POPC R19, R19 ;  /* 0x0000001300137309 */ /* 0x000e300000000000 */
[----:B------:R-:W-:Y:S08]  /*3280*/  POPC R20, R20 ;  /* 0x0000001400147309 */ /* 0x000ff00000000000 */
[----:B------:R-:W1:Y:S01]  /*3290*/  POPC R21, R21 ;  /* 0x0000001500157309 */ /* 0x000e620000000000 */
[----:B0-----:R-:W-:-:S04]  /*32a0*/  IADD3 R33, PT, PT, R33, R18, R19 ;  /* 0x0000001221217210 */ /* 0x001fc80007ffe013 */
[----:B-1----:R-:W-:-:S07]  /*32b0*/  IADD3 R34, PT, PT, R33, R20, R21 ;  /* 0x0000001421227210 */ /* 0x002fce0007ffe015 */
.L_x_30:
[----:B------:R-:W-:Y:S05]  /*32c0*/  BSYNC.RECONVERGENT B1 ;  /* 0x0000000000017941 */ /* 0x000fea0003800200 */
.L_x_29:
[----:B------:R-:W-:Y:S05]  /*32d0*/  @!P2 BRA `(.L_x_22) ;  /* 0x000000000068a947 */ /* 0x000fea0003800000 */
[----:B------:R-:W-:-:S04]  /*32e0*/  IMAD.WIDE.U32 R18, R9, 0x8, R14 ;  /* 0x0000000809127825 */ /* 0x000fc800078e000e */
[----:B-----5:R-:W-:Y:S02]  /*32f0*/  IMAD.WIDE.U32 R22, R9, 0x8, R10 ;  /* 0x0000000809167825 */ /* 0x020fe400078e000a */
        /* <DEDUP_REMOVED lines=24> */
.L_x_22:
[----:B------:R-:W-:Y:S05]  /*3480*/  BSYNC.RECONVERGENT B0 ;  /* 0x0000000000007941 */ /* 0x000fea0003800200 */
.L_x_21:
[----:B------:R-:W-:Y:S01]  /*3490*/  BSSY.RECONVERGENT B0, `(.L_x_31) ;  /* 0x000010a000007945 */ /* 0x000fe20003800200 */
[----:B------:R-:W-:-:S03]  /*34a0*/  IMAD.MOV.U32 R29, RZ, RZ, RZ ;  /* 0x000000ffff1d7224 */ /* 0x000fc600078e00ff */
[----:B------:R-:W-:Y:S05]  /*34b0*/  @!P0 BRA `(.L_x_32) ;  /* 0x00000010001c8947 */ /* 0x000fea0003800000 */
[----:B------:R-:W-:Y:S01]  /*34c0*/  VIADD R9, R2, 0xffffffff ;  /* 0xffffffff02097836 */ /* 0x000fe20000000000 */
[----:B------:R-:W-:Y:S01]  /*34d0*/  BSSY.RECONVERGENT B1, `(.L_x_33) ;  /* 0x0000080000017945 */ /* 0x000fe20003800200 */
[----:B------:R-:W-:-:S03]  /*34e0*/  IMAD.MOV.U32 R29, RZ, RZ, RZ ;  /* 0x000000ffff1d7224 */ /* 0x000fc600078e00ff */
[----:B------:R-:W-:Y:S01]  /*34f0*/  ISETP.GE.U32.AND P0, PT, R9, 0xf, PT ;  /* 0x0000000f0900780c */ /* 0x000fe20003f06070 */
[----:B------:R-:W-:-:S12]  /*3500*/  IMAD.MOV.U32 R9, RZ, RZ, RZ ;  /* 0x000000ffff097224 */ /* 0x000fd800078e00ff */
[----:B------:R-:W-:Y:S05]  /*3510*/  @!P0 BRA `(.L_x_34) ;  /* 0x0000000400ec8947 */ /* 0x000fea0003800000 */
[----:B------:R-:W-:Y:S01]  /*3520*/  BSSY.RECONVERGENT B2, `(.L_x_35) ;  /* 0x0000079000027945 */ /* 0x000fe20003800200 */
[----:B------:R-:W-:Y:S02]  /*3530*/  IMAD.MOV.U32 R9, RZ, RZ, RZ ;  /* 0x000000ffff097224 */ /* 0x000fe400078e00ff */
[----:B------:R-:W-:-:S07]  /*3540*/  IMAD.MOV.U32 R29, RZ, RZ, RZ ;  /* 0x000000ffff1d7224 */ /* 0x000fce00078e00ff */
.L_x_36:
[----:B------:R-:W-:Y:S02]  /*3550*/  IMAD.MOV.U32 R24, RZ, RZ, 0x8 ;  /* 0x00000008ff187424 */ /* 0x000fe400078e00ff */
[----:B------:R-:W-:-:S04]  /*3560*/  IMAD.WIDE.U32 R26, R9, 0x8, R12 ;  /* 0x00000008091a7825 */ /* 0x000fc800078e000c */
[----:B------:R-:W-:Y:S01]  /*3570*/  IMAD.WIDE.U32 R24, R9, R24, UR10 ;  /* 0x0000000a09187e25 */ /* 0x000fe2000f8e0018 */
[----:B-----5:R-:W2:Y:S04]  /*3580*/  LDG.E.64 R10, desc[UR8][R26.64] ;  /* 0x000000081a0a7981 */ /* 0x020ea8000c1e1b00 */
        /* <DEDUP_REMOVED lines=115> */
.L_x_35:
[----:B------:R-:W-:-:S07]  /*3cc0*/  IMAD.MOV.U32 R9, RZ, RZ, R5 ;  /* 0x000000ffff097224 */ /* 0x000fce00078e0005 */
.L_x_34:
[----:B------:R-:W-:Y:S05]  /*3cd0*/  BSYNC.RECONVERGENT B1 ;  /* 0x0000000000017941 */ /* 0x000fea0003800200 */
.L_x_33:
[----:B------:R-:W-:-:S13]  /*3ce0*/  ISETP.NE.AND P0, PT, R3, RZ, PT ;  /* 0x000000ff0300720c */ /* 0x000fda0003f05270 */
[----:B------:R-:W-:Y:S05]  /*3cf0*/  @!P0 BRA `(.L_x_32) ;  /* 0x00000008000c8947 */ /* 0x000fea0003800000 */
[----:B------:R-:W-:Y:S01]  /*3d00*/  ISETP.GE.U32.AND P0, PT, R7, 0x7, PT ;  /* 0x000000070700780c */ /* 0x000fe20003f06070 */
[----:B------:R-:W-:Y:S01]  /*3d10*/  BSSY.RECONVERGENT B1, `(.L_x_37) ;  /* 0x000003f000017945 */ /* 0x000fe20003800200 */
[----:B------:R-:W-:-:S11]  /*3d20*/  ISETP.NE.AND P1, PT, R4, RZ, PT ;  /* 0x000000ff0400720c */ /* 0x000fd60003f25270 */
[----:B------:R-:W-:Y:S05]  /*3d30*/  @!P0 BRA `(.L_x_38) ;  /* 0x0000000000f08947 */ /* 0x000fea0003800000 */
[----:B-----5:R-:W-:Y:S02]  /*3d40*/  IMAD.MOV.U32 R10, RZ, RZ, 0x8 ;  /* 0x00000008ff0a7424 */ /* 0x020fe400078e00ff */
        /* <DEDUP_REMOVED lines=59> */
.L_x_38:
[----:B------:R-:W-:Y:S05]  /*4100*/  BSYNC.RECONVERGENT B1 ;  /* 0x0000000000017941 */ /* 0x000fea0003800200 */
.L_x_37:
        /* <DEDUP_REMOVED lines=9> */
[----:B-----5:R-:W2:Y:S04]  /*41a0*/  LDG.E.64 R10, desc[UR8][R32.64] ;  /* 0x00000008200a7981 */ /* 0x020ea8000c1e1b00 */
        /* <DEDUP_REMOVED lines=27> */
.L_x_40:
[----:B------:R-:W-:Y:S05]  /*4360*/  BSYNC.RECONVERGENT B1 ;  /* 0x0000000000017941 */ /* 0x000fea0003800200 */
.L_x_39:
[----:B------:R-:W-:Y:S05]  /*4370*/  @!P1 BRA `(.L_x_32) ;  /* 0x00000000006c9947 */ /* 0x000fea0003800000 */
[----:B------:R-:W-:Y:S02]  /*4380*/  IMAD.MOV.U32 R22, RZ, RZ, 0x8 ;  /* 0x00000008ff167424 */ /* 0x000fe400078e00ff */
[----:B-----5:R-:W-:-:S04]  /*4390*/  IMAD.WIDE.U32 R10, R9, 0x8, R12 ;  /* 0x00000008090a7825 */ /* 0x020fc800078e000c */
        /* <DEDUP_REMOVED lines=25> */
.L_x_32:
[----:B------:R-:W-:Y:S05]  /*4530*/  BSYNC.RECONVERGENT B0 ;  /* 0x0000000000007941 */ /* 0x000fea0003800200 */
.L_x_31:
[----:B------:R-:W0:Y:S01]  /*4540*/  LDCU.64 UR6, c[0x0][0x390] ;  /* 0x00007200ff0677ac */ /* 0x000e220008000a00 */
[----:B-----5:R-:W-:Y:S01]  /*4550*/  IMAD.IADD R10, R29, 0x1, R34 ;  /* 0x000000011d0a7824 */ /* 0x020fe200078e0222 */
[----:B------:R-:W1:Y:S01]  /*4560*/  LDCU UR5, c[0x0][0x3a4] ;  /* 0x00007480ff0577ac */ /* 0x000e620008000800 */
[----:B0-----:R-:W-:-:S06]  /*4570*/  UIMAD.WIDE.U32 UR6, UR4, 0x4, UR6 ;  /* 0x00000004040678a5 */ /* 0x001fcc000f8e0006 */
[----:B------:R-:W-:Y:S02]  /*4580*/  IMAD.U32 R20, RZ, RZ, UR6 ;  /* 0x00000006ff147e24 */ /* 0x000fe4000f8e00ff */
[----:B------:R-:W-:-:S05]  /*4590*/  IMAD.U32 R21, RZ, RZ, UR7 ;  /* 0x00000007ff157e24 */ /* 0x000fca000f8e00ff */
[----:B------:R-:W2:Y:S01]  /*45a0*/  LDG.E R20, desc[UR8][R20.64] ;  /* 0x0000000814147981 */ /* 0x000ea2000c1e1900 */
[----:B------:R-:W-:Y:S01]  /*45b0*/  ISETP.GE.U32.AND P0, PT, R10, 0x2, PT ;  /* 0x000000020a00780c */ /* 0x000fe20003f06070 */
[----:B------:R-:W-:-:S04]  /*45c0*/  UIADD3 UR4, UPT, UPT, UR4, 0x1, URZ ;  /* 0x0000000104047890 */ /* 0x000fc8000fffe0ff */
[----:B-1----:R-:W-:-:S08]  /*45d0*/  UISETP.NE.AND UP0, UPT, UR4, UR5, UPT ;  /* 0x000000050400728c */ /* 0x002fd0000bf05270 */
[----:B------:R-:W-:Y:S02]  /*45e0*/  @P0 VIADD R10, R10, 0xfffffffe ;  /* 0xfffffffe0a0a0836 */ /* 0x000fe40000000000 */
[----:B------:R-:W-:-:S04]  /*45f0*/  @P0 IMAD R29, R29, R34, RZ ;  /* 0x000000221d1d0224 */ /* 0x000fc800078e02ff */
[----:B------:R-:W-:Y:S01]  /*4600*/  @P0 IMAD R29, R29, R10, RZ ;  /* 0x0000000a1d1d0224 */ /* 0x000fe200078e02ff */
[----:B------:R-:W-:-:S03]  /*4610*/  CS2R R10, SRZ ;  /* 0x00000000000a7805 */ /* 0x000fc6000001ff00 */
[----:B------:R-:W0:Y:S02]  /*4620*/  @P0 I2F.F64 R18, R29 ;  /* 0x0000001d00120312 */ /* 0x000e240000201c00 */
[----:B0-----:R-:W-:-:S08]  /*4630*/  @P0 DMUL R10, R18, 0.5 ;  /* 0x3fe00000120a0828 */ /* 0x001fd00000000000 */
[----:B------:R-:W-:Y:S01]  /*4640*/  DADD R10, R10, R30 ;  /* 0x000000000a0a7229 */ /* 0x000fe2000000001e */
[----:B--2---:R-:W0:Y:S07]  /*4650*/  I2F.F64 R18, R20 ;  /* 0x0000001400127312 */ /* 0x004e2e0000201c00 */
[----:B0-----:R-:W-:Y:S01]  /*4660*/  DFMA R16, R10, R18, R16 ;  /* 0x000000120a10722b */ /* 0x001fe20000000010 */
[----:B------:R-:W-:Y:S10]  /*4670*/  BRA.U UP0, `(.L_x_41) ;  /* 0xffffffb900c87547 */ /* 0x000ff4000b83ffff */
.L_x_0:
[----:B------:R-:W0:Y:S02]  /*4680*/  LDC.64 R2, c[0x0][0x398] ;  /* 0x0000e600ff027b82 */ /* 0x000e240000000a00 */
[----:B0-----:R-:W-:-:S05]  /*4690*/  IMAD.WIDE R2, R0, 0x8, R2 ;  /* 0x0000000800027825 */ /* 0x001fca00078e0202 */
[----:B------:R-:W-:Y:S01]  /*46a0*/  STG.E.64 desc[UR8][R2.64], R16 ;  /* 0x0000001002007986 */ /* 0x000fe2000c101b08 */
[----:B------:R-:W-:Y:S05]  /*46b0*/  EXIT ;  /* 0x000000000000794d */ /* 0x000fea0003800000 */
.L_x_42:
[----:B------:R-:W-:-:S00]  /*46c0*/  BRA `(.L_x_42) ;  /* 0xfffffffc00fc7947 */ /* 0x000fc0000383ffff */
[----:B------:R-:W-:-:S00]  /*46d0*/  NOP ;  /* 0x0000000000007918 */ /* 0x000fc00000000000 */
        /* <DEDUP_REMOVED lines=10> */
.L_x_43:


//--------------------- .nv.shared.reserved.0     --------------------------
	.section	.nv.shared.reserved.0,"aw",@nobits
	.weak		__nv_reservedSMEM_offset_0_alias
	.size		__nv_reservedSMEM_offset_0_alias, 0, 64
	.other		__nv_reservedSMEM_offset_0_alias,@"STO_CUDA_RESERVED_SHARED STV_DEFAULT"
__nv_reservedSMEM_offset_0_alias:
	.zero		0
	.zero		64


//--------------------- .nv.constant0._Z22calculateWeightsKernelP11BipartitionS0_PiPdii --------------------------
	.section	.nv.constant0._Z22calculateWeightsKernelP11BipartitionS0_PiPdii,"a",@progbits
	.sectionflags	@""
	.align	4
.nv.constant0._Z22calculateWeightsKernelP11BipartitionS0_PiPdii:
	.zero		936


//--------------------- SYMBOLS --------------------------

	.type		.nv.reservedSmem.offset0,@object
	.size		.nv.reservedSmem.offset0,0x4
